//
// Generated by NVIDIA NVVM Compiler
//
// Compiler Build ID: CL-36424714
// Cuda compilation tools, release 13.0, V13.0.88
// Based on NVVM 20.0.0
//

.version 9.0
.target sm_100
.address_size 64

	// .globl	mymatmul_kernel0
// _ZZ16mymatmul_kernel0E11data_shared has been demoted
// _ZZ16mymatmul_kernel0E13kernel_shared has been demoted

.visible .entry mymatmul_kernel0(
	.param .u64 .ptr .align 1 mymatmul_kernel0_param_0,
	.param .u64 .ptr .align 1 mymatmul_kernel0_param_1,
	.param .u64 .ptr .align 1 mymatmul_kernel0_param_2
)
.maxntid 256
{
	.local .align 16 .b8 	__local_depot0[2048];
	.reg .b64 	%SP;
	.reg .b64 	%SPL;
	.reg .pred 	%p<8>;
	.reg .b16 	%rs<3>;
	.reg .b32 	%r<87>;
	.reg .b32 	%f<230>;
	.reg .b64 	%rd<44>;
	// demoted variable
	.shared .align 4 .b8 _ZZ16mymatmul_kernel0E11data_shared[16384];
	// demoted variable
	.shared .align 4 .b8 _ZZ16mymatmul_kernel0E13kernel_shared[32768];
	mov.u64 	%SPL, __local_depot0;
	ld.param.u64 	%rd23, [mymatmul_kernel0_param_2];
	cvta.to.global.u64 	%rd1, %rd23;
	add.u64 	%rd2, %SPL, 0;
	add.s64 	%rd39, %rd2, 1024;
	mov.f32 	%f97, 0f00000000;
	st.local.v4.f32 	[%rd2], {%f97, %f97, %f97, %f97};
	st.local.v4.f32 	[%rd2+256], {%f97, %f97, %f97, %f97};
	st.local.v4.f32 	[%rd2+512], {%f97, %f97, %f97, %f97};
	st.local.v4.f32 	[%rd2+768], {%f97, %f97, %f97, %f97};
	st.local.v4.f32 	[%rd2+1024], {%f97, %f97, %f97, %f97};
	st.local.v4.f32 	[%rd2+1280], {%f97, %f97, %f97, %f97};
	st.local.v4.f32 	[%rd2+1536], {%f97, %f97, %f97, %f97};
	st.local.v4.f32 	[%rd2+1792], {%f97, %f97, %f97, %f97};
	st.local.v4.f32 	[%rd2+16], {%f97, %f97, %f97, %f97};
	st.local.v4.f32 	[%rd2+272], {%f97, %f97, %f97, %f97};
	st.local.v4.f32 	[%rd2+528], {%f97, %f97, %f97, %f97};
	st.local.v4.f32 	[%rd2+784], {%f97, %f97, %f97, %f97};
	st.local.v4.f32 	[%rd2+1040], {%f97, %f97, %f97, %f97};
	st.local.v4.f32 	[%rd2+1296], {%f97, %f97, %f97, %f97};
	st.local.v4.f32 	[%rd2+1552], {%f97, %f97, %f97, %f97};
	st.local.v4.f32 	[%rd2+1808], {%f97, %f97, %f97, %f97};
	st.local.v4.f32 	[%rd2+32], {%f97, %f97, %f97, %f97};
	st.local.v4.f32 	[%rd2+288], {%f97, %f97, %f97, %f97};
	st.local.v4.f32 	[%rd2+544], {%f97, %f97, %f97, %f97};
	st.local.v4.f32 	[%rd2+800], {%f97, %f97, %f97, %f97};
	st.local.v4.f32 	[%rd2+1056], {%f97, %f97, %f97, %f97};
	st.local.v4.f32 	[%rd2+1312], {%f97, %f97, %f97, %f97};
	st.local.v4.f32 	[%rd2+1568], {%f97, %f97, %f97, %f97};
	st.local.v4.f32 	[%rd2+1824], {%f97, %f97, %f97, %f97};
	st.local.v4.f32 	[%rd2+48], {%f97, %f97, %f97, %f97};
	st.local.v4.f32 	[%rd2+304], {%f97, %f97, %f97, %f97};
	st.local.v4.f32 	[%rd2+560], {%f97, %f97, %f97, %f97};
	st.local.v4.f32 	[%rd2+816], {%f97, %f97, %f97, %f97};
	st.local.v4.f32 	[%rd2+1072], {%f97, %f97, %f97, %f97};
	st.local.v4.f32 	[%rd2+1328], {%f97, %f97, %f97, %f97};
	st.local.v4.f32 	[%rd2+1584], {%f97, %f97, %f97, %f97};
	st.local.v4.f32 	[%rd2+1840], {%f97, %f97, %f97, %f97};
	st.local.v4.f32 	[%rd2+64], {%f97, %f97, %f97, %f97};
	st.local.v4.f32 	[%rd2+320], {%f97, %f97, %f97, %f97};
	st.local.v4.f32 	[%rd2+576], {%f97, %f97, %f97, %f97};
	st.local.v4.f32 	[%rd2+832], {%f97, %f97, %f97, %f97};
	st.local.v4.f32 	[%rd2+1088], {%f97, %f97, %f97, %f97};
	st.local.v4.f32 	[%rd2+1344], {%f97, %f97, %f97, %f97};
	st.local.v4.f32 	[%rd2+1600], {%f97, %f97, %f97, %f97};
	st.local.v4.f32 	[%rd2+1856], {%f97, %f97, %f97, %f97};
	st.local.v4.f32 	[%rd2+80], {%f97, %f97, %f97, %f97};
	st.local.v4.f32 	[%rd2+336], {%f97, %f97, %f97, %f97};
	st.local.v4.f32 	[%rd2+592], {%f97, %f97, %f97, %f97};
	st.local.v4.f32 	[%rd2+848], {%f97, %f97, %f97, %f97};
	st.local.v4.f32 	[%rd2+1104], {%f97, %f97, %f97, %f97};
	st.local.v4.f32 	[%rd2+1360], {%f97, %f97, %f97, %f97};
	st.local.v4.f32 	[%rd2+1616], {%f97, %f97, %f97, %f97};
	st.local.v4.f32 	[%rd2+1872], {%f97, %f97, %f97, %f97};
	st.local.v4.f32 	[%rd2+96], {%f97, %f97, %f97, %f97};
	st.local.v4.f32 	[%rd2+352], {%f97, %f97, %f97, %f97};
	st.local.v4.f32 	[%rd2+608], {%f97, %f97, %f97, %f97};
	st.local.v4.f32 	[%rd2+864], {%f97, %f97, %f97, %f97};
	st.local.v4.f32 	[%rd2+1120], {%f97, %f97, %f97, %f97};
	st.local.v4.f32 	[%rd2+1376], {%f97, %f97, %f97, %f97};
	st.local.v4.f32 	[%rd2+1632], {%f97, %f97, %f97, %f97};
	st.local.v4.f32 	[%rd2+1888], {%f97, %f97, %f97, %f97};
	st.local.v4.f32 	[%rd2+112], {%f97, %f97, %f97, %f97};
	st.local.v4.f32 	[%rd2+368], {%f97, %f97, %f97, %f97};
	st.local.v4.f32 	[%rd2+624], {%f97, %f97, %f97, %f97};
	st.local.v4.f32 	[%rd2+880], {%f97, %f97, %f97, %f97};
	st.local.v4.f32 	[%rd2+1136], {%f97, %f97, %f97, %f97};
	st.local.v4.f32 	[%rd2+1392], {%f97, %f97, %f97, %f97};
	st.local.v4.f32 	[%rd2+1648], {%f97, %f97, %f97, %f97};
	st.local.v4.f32 	[%rd2+1904], {%f97, %f97, %f97, %f97};
	add.s64 	%rd43, %rd2, 1152;
	st.local.v4.f32 	[%rd2+128], {%f97, %f97, %f97, %f97};
	st.local.v4.f32 	[%rd2+384], {%f97, %f97, %f97, %f97};
	st.local.v4.f32 	[%rd2+640], {%f97, %f97, %f97, %f97};
	st.local.v4.f32 	[%rd2+896], {%f97, %f97, %f97, %f97};
	st.local.v4.f32 	[%rd2+1152], {%f97, %f97, %f97, %f97};
	st.local.v4.f32 	[%rd2+1408], {%f97, %f97, %f97, %f97};
	st.local.v4.f32 	[%rd2+1664], {%f97, %f97, %f97, %f97};
	st.local.v4.f32 	[%rd2+1920], {%f97, %f97, %f97, %f97};
	st.local.v4.f32 	[%rd2+144], {%f97, %f97, %f97, %f97};
	st.local.v4.f32 	[%rd2+400], {%f97, %f97, %f97, %f97};
	st.local.v4.f32 	[%rd2+656], {%f97, %f97, %f97, %f97};
	st.local.v4.f32 	[%rd2+912], {%f97, %f97, %f97, %f97};
	st.local.v4.f32 	[%rd2+1168], {%f97, %f97, %f97, %f97};
	st.local.v4.f32 	[%rd2+1424], {%f97, %f97, %f97, %f97};
	st.local.v4.f32 	[%rd2+1680], {%f97, %f97, %f97, %f97};
	st.local.v4.f32 	[%rd2+1936], {%f97, %f97, %f97, %f97};
	st.local.v4.f32 	[%rd2+160], {%f97, %f97, %f97, %f97};
	st.local.v4.f32 	[%rd2+416], {%f97, %f97, %f97, %f97};
	st.local.v4.f32 	[%rd2+672], {%f97, %f97, %f97, %f97};
	st.local.v4.f32 	[%rd2+928], {%f97, %f97, %f97, %f97};
	st.local.v4.f32 	[%rd2+1184], {%f97, %f97, %f97, %f97};
	st.local.v4.f32 	[%rd2+1440], {%f97, %f97, %f97, %f97};
	st.local.v4.f32 	[%rd2+1696], {%f97, %f97, %f97, %f97};
	st.local.v4.f32 	[%rd2+1952], {%f97, %f97, %f97, %f97};
	st.local.v4.f32 	[%rd2+176], {%f97, %f97, %f97, %f97};
	st.local.v4.f32 	[%rd2+432], {%f97, %f97, %f97, %f97};
	st.local.v4.f32 	[%rd2+688], {%f97, %f97, %f97, %f97};
	st.local.v4.f32 	[%rd2+944], {%f97, %f97, %f97, %f97};
	st.local.v4.f32 	[%rd2+1200], {%f97, %f97, %f97, %f97};
	st.local.v4.f32 	[%rd2+1456], {%f97, %f97, %f97, %f97};
	st.local.v4.f32 	[%rd2+1712], {%f97, %f97, %f97, %f97};
	st.local.v4.f32 	[%rd2+1968], {%f97, %f97, %f97, %f97};
	st.local.v4.f32 	[%rd2+192], {%f97, %f97, %f97, %f97};
	st.local.v4.f32 	[%rd2+448], {%f97, %f97, %f97, %f97};
	st.local.v4.f32 	[%rd2+704], {%f97, %f97, %f97, %f97};
	st.local.v4.f32 	[%rd2+960], {%f97, %f97, %f97, %f97};
	st.local.v4.f32 	[%rd2+1216], {%f97, %f97, %f97, %f97};
	st.local.v4.f32 	[%rd2+1472], {%f97, %f97, %f97, %f97};
	st.local.v4.f32 	[%rd2+1728], {%f97, %f97, %f97, %f97};
	st.local.v4.f32 	[%rd2+1984], {%f97, %f97, %f97, %f97};
	st.local.v4.f32 	[%rd2+208], {%f97, %f97, %f97, %f97};
	st.local.v4.f32 	[%rd2+464], {%f97, %f97, %f97, %f97};
	st.local.v4.f32 	[%rd2+720], {%f97, %f97, %f97, %f97};
	st.local.v4.f32 	[%rd2+976], {%f97, %f97, %f97, %f97};
	st.local.v4.f32 	[%rd2+1232], {%f97, %f97, %f97, %f97};
	st.local.v4.f32 	[%rd2+1488], {%f97, %f97, %f97, %f97};
	st.local.v4.f32 	[%rd2+1744], {%f97, %f97, %f97, %f97};
	st.local.v4.f32 	[%rd2+2000], {%f97, %f97, %f97, %f97};
	st.local.v4.f32 	[%rd2+224], {%f97, %f97, %f97, %f97};
	st.local.v4.f32 	[%rd2+480], {%f97, %f97, %f97, %f97};
	st.local.v4.f32 	[%rd2+736], {%f97, %f97, %f97, %f97};
	st.local.v4.f32 	[%rd2+992], {%f97, %f97, %f97, %f97};
	st.local.v4.f32 	[%rd2+1248], {%f97, %f97, %f97, %f97};
	st.local.v4.f32 	[%rd2+1504], {%f97, %f97, %f97, %f97};
	st.local.v4.f32 	[%rd2+1760], {%f97, %f97, %f97, %f97};
	st.local.v4.f32 	[%rd2+2016], {%f97, %f97, %f97, %f97};
	st.local.v4.f32 	[%rd2+240], {%f97, %f97, %f97, %f97};
	st.local.v4.f32 	[%rd2+496], {%f97, %f97, %f97, %f97};
	st.local.v4.f32 	[%rd2+752], {%f97, %f97, %f97, %f97};
	st.local.v4.f32 	[%rd2+1008], {%f97, %f97, %f97, %f97};
	st.local.v4.f32 	[%rd2+1264], {%f97, %f97, %f97, %f97};
	st.local.v4.f32 	[%rd2+1520], {%f97, %f97, %f97, %f97};
	st.local.v4.f32 	[%rd2+1776], {%f97, %f97, %f97, %f97};
	st.local.v4.f32 	[%rd2+2032], {%f97, %f97, %f97, %f97};
	mov.u32 	%r1, %ctaid.x;
	shl.b32 	%r29, %r1, 15;
	mov.u32 	%r2, %tid.x;
	or.b32  	%r30, %r29, %r2;
	shl.b32 	%r31, %r2, 6;
	or.b32  	%r32, %r30, %r31;
	and.b32  	%r3, %r32, 2147236879;
	shl.b32 	%r33, %r1, 9;
	and.b32  	%r4, %r33, 3584;
	shl.b32 	%r34, %r2, 3;
	and.b32  	%r5, %r34, 2016;
	shl.b32 	%r35, %r2, 5;
	and.b32  	%r6, %r35, 96;
	cvt.u16.u32 	%rs1, %r2;
	and.b16  	%rs2, %rs1, 3;
	mul.wide.u16 	%r36, %rs2, 128;
	mov.u32 	%r37, _ZZ16mymatmul_kernel0E13kernel_shared;
	add.s32 	%r7, %r37, %r36;
	and.b32  	%r38, %r35, 8064;
	mov.u32 	%r39, _ZZ16mymatmul_kernel0E11data_shared;
	add.s32 	%r40, %r38, %r39;
	add.s32 	%r8, %r40, 8192;
	mov.b32 	%r79, 0;
$L__BB0_1:
	ld.param.u64 	%rd38, [mymatmul_kernel0_param_1];
	ld.param.u64 	%rd37, [mymatmul_kernel0_param_0];
	bar.sync 	0;
	shl.b32 	%r42, %r79, 4;
	add.s32 	%r43, %r3, %r42;
	cvta.to.global.u64 	%rd25, %rd37;
	mul.wide.u32 	%rd26, %r43, 4;
	add.s64 	%rd27, %rd25, %rd26;
	ld.global.nc.f32 	%f98, [%rd27];
	shl.b32 	%r44, %r2, 2;
	mov.u32 	%r45, _ZZ16mymatmul_kernel0E11data_shared;
	add.s32 	%r46, %r45, %r44;
	st.shared.f32 	[%r46], %f98;
	ld.global.nc.f32 	%f99, [%rd27+65536];
	st.shared.f32 	[%r46+1024], %f99;
	ld.global.nc.f32 	%f100, [%rd27+131072];
	st.shared.f32 	[%r46+2048], %f100;
	ld.global.nc.f32 	%f101, [%rd27+196608];
	st.shared.f32 	[%r46+3072], %f101;
	ld.global.nc.f32 	%f102, [%rd27+262144];
	st.shared.f32 	[%r46+4096], %f102;
	ld.global.nc.f32 	%f103, [%rd27+327680];
	st.shared.f32 	[%r46+5120], %f103;
	ld.global.nc.f32 	%f104, [%rd27+393216];
	st.shared.f32 	[%r46+6144], %f104;
	ld.global.nc.f32 	%f105, [%rd27+458752];
	st.shared.f32 	[%r46+7168], %f105;
	ld.global.nc.f32 	%f106, [%rd27+524288];
	st.shared.f32 	[%r46+8192], %f106;
	ld.global.nc.f32 	%f107, [%rd27+589824];
	st.shared.f32 	[%r46+9216], %f107;
	ld.global.nc.f32 	%f108, [%rd27+655360];
	st.shared.f32 	[%r46+10240], %f108;
	ld.global.nc.f32 	%f109, [%rd27+720896];
	st.shared.f32 	[%r46+11264], %f109;
	ld.global.nc.f32 	%f110, [%rd27+786432];
	st.shared.f32 	[%r46+12288], %f110;
	ld.global.nc.f32 	%f111, [%rd27+851968];
	st.shared.f32 	[%r46+13312], %f111;
	ld.global.nc.f32 	%f112, [%rd27+917504];
	st.shared.f32 	[%r46+14336], %f112;
	ld.global.nc.f32 	%f113, [%rd27+983040];
	st.shared.f32 	[%r46+15360], %f113;
	shl.b32 	%r47, %r79, 16;
	add.s32 	%r48, %r4, %r2;
	or.b32  	%r49, %r48, %r47;
	cvta.to.global.u64 	%rd28, %rd38;
	mul.wide.u32 	%rd29, %r49, 4;
	add.s64 	%rd30, %rd28, %rd29;
	ld.global.nc.f32 	%f114, [%rd30];
	mov.u32 	%r50, _ZZ16mymatmul_kernel0E13kernel_shared;
	add.s32 	%r51, %r50, %r44;
	st.shared.f32 	[%r51], %f114;
	ld.global.nc.f32 	%f115, [%rd30+1024];
	st.shared.f32 	[%r51+1024], %f115;
	ld.global.nc.f32 	%f116, [%rd30+16384];
	st.shared.f32 	[%r51+2048], %f116;
	ld.global.nc.f32 	%f117, [%rd30+17408];
	st.shared.f32 	[%r51+3072], %f117;
	ld.global.nc.f32 	%f118, [%rd30+32768];
	st.shared.f32 	[%r51+4096], %f118;
	ld.global.nc.f32 	%f119, [%rd30+33792];
	st.shared.f32 	[%r51+5120], %f119;
	ld.global.nc.f32 	%f120, [%rd30+49152];
	st.shared.f32 	[%r51+6144], %f120;
	ld.global.nc.f32 	%f121, [%rd30+50176];
	st.shared.f32 	[%r51+7168], %f121;
	ld.global.nc.f32 	%f122, [%rd30+65536];
	st.shared.f32 	[%r51+8192], %f122;
	ld.global.nc.f32 	%f123, [%rd30+66560];
	st.shared.f32 	[%r51+9216], %f123;
	ld.global.nc.f32 	%f124, [%rd30+81920];
	st.shared.f32 	[%r51+10240], %f124;
	ld.global.nc.f32 	%f125, [%rd30+82944];
	st.shared.f32 	[%r51+11264], %f125;
	ld.global.nc.f32 	%f126, [%rd30+98304];
	st.shared.f32 	[%r51+12288], %f126;
	ld.global.nc.f32 	%f127, [%rd30+99328];
	st.shared.f32 	[%r51+13312], %f127;
	ld.global.nc.f32 	%f128, [%rd30+114688];
	st.shared.f32 	[%r51+14336], %f128;
	ld.global.nc.f32 	%f129, [%rd30+115712];
	st.shared.f32 	[%r51+15360], %f129;
	ld.global.nc.f32 	%f130, [%rd30+131072];
	st.shared.f32 	[%r51+16384], %f130;
	ld.global.nc.f32 	%f131, [%rd30+132096];
	st.shared.f32 	[%r51+17408], %f131;
	ld.global.nc.f32 	%f132, [%rd30+147456];
	st.shared.f32 	[%r51+18432], %f132;
	ld.global.nc.f32 	%f133, [%rd30+148480];
	st.shared.f32 	[%r51+19456], %f133;
	ld.global.nc.f32 	%f134, [%rd30+163840];
	st.shared.f32 	[%r51+20480], %f134;
	ld.global.nc.f32 	%f135, [%rd30+164864];
	st.shared.f32 	[%r51+21504], %f135;
	ld.global.nc.f32 	%f136, [%rd30+180224];
	st.shared.f32 	[%r51+22528], %f136;
	ld.global.nc.f32 	%f137, [%rd30+181248];
	st.shared.f32 	[%r51+23552], %f137;
	ld.global.nc.f32 	%f138, [%rd30+196608];
	st.shared.f32 	[%r51+24576], %f138;
	ld.global.nc.f32 	%f139, [%rd30+197632];
	st.shared.f32 	[%r51+25600], %f139;
	ld.global.nc.f32 	%f140, [%rd30+212992];
	st.shared.f32 	[%r51+26624], %f140;
	ld.global.nc.f32 	%f141, [%rd30+214016];
	st.shared.f32 	[%r51+27648], %f141;
	ld.global.nc.f32 	%f142, [%rd30+229376];
	st.shared.f32 	[%r51+28672], %f142;
	ld.global.nc.f32 	%f143, [%rd30+230400];
	st.shared.f32 	[%r51+29696], %f143;
	ld.global.nc.f32 	%f144, [%rd30+245760];
	st.shared.f32 	[%r51+30720], %f144;
	ld.global.nc.f32 	%f145, [%rd30+246784];
	st.shared.f32 	[%r51+31744], %f145;
	bar.sync 	0;
	mov.b32 	%r80, 0;
$L__BB0_2:
	shl.b32 	%r53, %r80, 1;
	mul.wide.u32 	%rd31, %r53, 4;
	add.s64 	%rd5, %rd2, %rd31;
	ld.local.v2.f32 	{%f213, %f205}, [%rd5];
	ld.local.v2.f32 	{%f212, %f204}, [%rd5+256];
	ld.local.v2.f32 	{%f211, %f203}, [%rd5+512];
	ld.local.v2.f32 	{%f210, %f202}, [%rd5+768];
	ld.local.v2.f32 	{%f209, %f201}, [%rd5+1024];
	ld.local.v2.f32 	{%f208, %f200}, [%rd5+1280];
	ld.local.v2.f32 	{%f207, %f199}, [%rd5+1536];
	ld.local.v2.f32 	{%f206, %f198}, [%rd5+1792];
	shl.b32 	%r54, %r80, 3;
	add.s32 	%r11, %r7, %r54;
	mov.b32 	%r82, 1024;
	mov.u32 	%r81, %r8;
$L__BB0_3:
	ld.shared.f32 	%f146, [%r81];
	ld.shared.f32 	%f147, [%r81+-8192];
	add.s32 	%r55, %r11, %r82;
	ld.shared.f32 	%f148, [%r55+-1024];
	fma.rn.f32 	%f213, %f147, %f148, %f213;
	ld.shared.f32 	%f149, [%r55+-512];
	fma.rn.f32 	%f212, %f147, %f149, %f212;
	ld.shared.f32 	%f150, [%r55];
	fma.rn.f32 	%f211, %f147, %f150, %f211;
	ld.shared.f32 	%f151, [%r55+512];
	fma.rn.f32 	%f210, %f147, %f151, %f210;
	fma.rn.f32 	%f209, %f146, %f148, %f209;
	fma.rn.f32 	%f208, %f146, %f149, %f208;
	fma.rn.f32 	%f207, %f146, %f150, %f207;
	fma.rn.f32 	%f206, %f146, %f151, %f206;
	ld.shared.f32 	%f152, [%r55+-1020];
	fma.rn.f32 	%f205, %f147, %f152, %f205;
	ld.shared.f32 	%f153, [%r55+-508];
	fma.rn.f32 	%f204, %f147, %f153, %f204;
	ld.shared.f32 	%f154, [%r55+4];
	fma.rn.f32 	%f203, %f147, %f154, %f203;
	ld.shared.f32 	%f155, [%r55+516];
	fma.rn.f32 	%f202, %f147, %f155, %f202;
	fma.rn.f32 	%f201, %f146, %f152, %f201;
	fma.rn.f32 	%f200, %f146, %f153, %f200;
	fma.rn.f32 	%f199, %f146, %f154, %f199;
	fma.rn.f32 	%f198, %f146, %f155, %f198;
	add.s32 	%r82, %r82, 2048;
	add.s32 	%r81, %r81, 4;
	setp.ne.s32 	%p1, %r82, 33792;
	@%p1 bra 	$L__BB0_3;
	st.local.v2.f32 	[%rd5], {%f213, %f205};
	st.local.v2.f32 	[%rd5+256], {%f212, %f204};
	st.local.v2.f32 	[%rd5+512], {%f211, %f203};
	st.local.v2.f32 	[%rd5+768], {%f210, %f202};
	st.local.v2.f32 	[%rd5+1024], {%f209, %f201};
	st.local.v2.f32 	[%rd5+1280], {%f208, %f200};
	st.local.v2.f32 	[%rd5+1536], {%f207, %f199};
	st.local.v2.f32 	[%rd5+1792], {%f206, %f198};
	add.s32 	%r80, %r80, 1;
	setp.ne.s32 	%p2, %r80, 16;
	@%p2 bra 	$L__BB0_2;
	mov.b32 	%r83, 0;
$L__BB0_6:
	shl.b32 	%r58, %r83, 1;
	add.s32 	%r18, %r58, %r6;
	mul.wide.u32 	%rd32, %r58, 4;
	add.s64 	%rd6, %rd2, %rd32;
	ld.local.v2.f32 	{%f229, %f221}, [%rd6+128];
	ld.local.v2.f32 	{%f228, %f220}, [%rd6+384];
	ld.local.v2.f32 	{%f227, %f219}, [%rd6+640];
	ld.local.v2.f32 	{%f226, %f218}, [%rd6+896];
	ld.local.v2.f32 	{%f225, %f217}, [%rd6+1152];
	ld.local.v2.f32 	{%f224, %f216}, [%rd6+1408];
	ld.local.v2.f32 	{%f223, %f215}, [%rd6+1664];
	ld.local.v2.f32 	{%f222, %f214}, [%rd6+1920];
	mov.b32 	%r84, 0;
$L__BB0_7:
	add.s32 	%r59, %r5, %r84;
	shl.b32 	%r60, %r84, 9;
	add.s32 	%r61, %r18, %r60;
	shl.b32 	%r62, %r59, 2;
	mov.u32 	%r63, _ZZ16mymatmul_kernel0E11data_shared;
	add.s32 	%r64, %r62, %r63;
	ld.shared.f32 	%f156, [%r64+8256];
	ld.shared.f32 	%f157, [%r64+64];
	shl.b32 	%r65, %r61, 2;
	mov.u32 	%r66, _ZZ16mymatmul_kernel0E13kernel_shared;
	add.s32 	%r67, %r66, %r65;
	ld.shared.f32 	%f158, [%r67];
	fma.rn.f32 	%f229, %f157, %f158, %f229;
	ld.shared.f32 	%f159, [%r67+512];
	fma.rn.f32 	%f228, %f157, %f159, %f228;
	ld.shared.f32 	%f160, [%r67+1024];
	fma.rn.f32 	%f227, %f157, %f160, %f227;
	ld.shared.f32 	%f161, [%r67+1536];
	fma.rn.f32 	%f226, %f157, %f161, %f226;
	fma.rn.f32 	%f225, %f156, %f158, %f225;
	fma.rn.f32 	%f224, %f156, %f159, %f224;
	fma.rn.f32 	%f223, %f156, %f160, %f223;
	fma.rn.f32 	%f222, %f156, %f161, %f222;
	ld.shared.f32 	%f162, [%r67+4];
	fma.rn.f32 	%f221, %f157, %f162, %f221;
	ld.shared.f32 	%f163, [%r67+516];
	fma.rn.f32 	%f220, %f157, %f163, %f220;
	ld.shared.f32 	%f164, [%r67+1028];
	fma.rn.f32 	%f219, %f157, %f164, %f219;
	ld.shared.f32 	%f165, [%r67+1540];
	fma.rn.f32 	%f218, %f157, %f165, %f218;
	fma.rn.f32 	%f217, %f156, %f162, %f217;
	fma.rn.f32 	%f216, %f156, %f163, %f216;
	fma.rn.f32 	%f215, %f156, %f164, %f215;
	fma.rn.f32 	%f214, %f156, %f165, %f214;
	add.s32 	%r84, %r84, 1;
	setp.ne.s32 	%p3, %r84, 16;
	@%p3 bra 	$L__BB0_7;
	st.local.v2.f32 	[%rd6+128], {%f229, %f221};
	st.local.v2.f32 	[%rd6+384], {%f228, %f220};
	st.local.v2.f32 	[%rd6+640], {%f227, %f219};
	st.local.v2.f32 	[%rd6+896], {%f226, %f218};
	st.local.v2.f32 	[%rd6+1152], {%f225, %f217};
	st.local.v2.f32 	[%rd6+1408], {%f224, %f216};
	st.local.v2.f32 	[%rd6+1664], {%f223, %f215};
	st.local.v2.f32 	[%rd6+1920], {%f222, %f214};
	add.s32 	%r83, %r83, 1;
	setp.ne.s32 	%p4, %r83, 16;
	@%p4 bra 	$L__BB0_6;
	add.s32 	%r79, %r79, 1;
	setp.ne.s32 	%p5, %r79, 64;
	@%p5 bra 	$L__BB0_1;
	shl.b32 	%r69, %r1, 17;
	and.b32  	%r70, %r69, 2146435072;
	shl.b32 	%r71, %r2, 11;
	and.b32  	%r72, %r71, 516096;
	or.b32  	%r73, %r70, %r72;
	shl.b32 	%r74, %r2, 5;
	and.b32  	%r75, %r74, 96;
	or.b32  	%r76, %r73, %r4;
	add.s32 	%r23, %r76, %r75;
	mul.wide.u32 	%rd7, %r23, 4;
	add.s64 	%rd33, %rd7, %rd1;
	add.s64 	%rd40, %rd33, 2097152;
	mov.b32 	%r85, 0;
$L__BB0_11:
	ld.local.v2.f32 	{%f166, %f167}, [%rd39+-1024];
	st.global.f32 	[%rd40+-2097152], %f166;
	ld.local.v2.f32 	{%f168, %f169}, [%rd39+-768];
	st.global.f32 	[%rd40+-2096640], %f168;
	ld.local.v2.f32 	{%f170, %f171}, [%rd39+-512];
	st.global.f32 	[%rd40+-2096128], %f170;
	ld.local.v2.f32 	{%f172, %f173}, [%rd39+-256];
	st.global.f32 	[%rd40+-2095616], %f172;
	ld.local.v2.f32 	{%f174, %f175}, [%rd39];
	st.global.f32 	[%rd40], %f174;
	ld.local.v2.f32 	{%f176, %f177}, [%rd39+256];
	st.global.f32 	[%rd40+512], %f176;
	ld.local.v2.f32 	{%f178, %f179}, [%rd39+512];
	st.global.f32 	[%rd40+1024], %f178;
	ld.local.v2.f32 	{%f180, %f181}, [%rd39+768];
	st.global.f32 	[%rd40+1536], %f180;
	st.global.f32 	[%rd40+-2097148], %f167;
	st.global.f32 	[%rd40+-2096636], %f169;
	st.global.f32 	[%rd40+-2096124], %f171;
	st.global.f32 	[%rd40+-2095612], %f173;
	st.global.f32 	[%rd40+4], %f175;
	st.global.f32 	[%rd40+516], %f177;
	st.global.f32 	[%rd40+1028], %f179;
	st.global.f32 	[%rd40+1540], %f181;
	add.s32 	%r85, %r85, 2;
	add.s64 	%rd40, %rd40, 8;
	add.s64 	%rd39, %rd39, 8;
	setp.ne.s32 	%p6, %r85, 32;
	@%p6 bra 	$L__BB0_11;
	add.s64 	%rd42, %rd33, 2113536;
	add.s32 	%r78, %r23, 4096;
	mul.wide.u32 	%rd35, %r78, 4;
	add.s64 	%rd36, %rd35, %rd1;
	add.s64 	%rd41, %rd36, 2098692;
	mov.b32 	%r86, 0;
$L__BB0_13:
	ld.local.v2.f32 	{%f182, %f183}, [%rd43+-1024];
	st.global.f32 	[%rd42+-2097152], %f182;
	ld.local.v2.f32 	{%f184, %f185}, [%rd43+-768];
	st.global.f32 	[%rd42+-2096640], %f184;
	ld.local.v2.f32 	{%f186, %f187}, [%rd43+-512];
	st.global.f32 	[%rd42+-2096128], %f186;
	ld.local.v2.f32 	{%f188, %f189}, [%rd43+-256];
	st.global.f32 	[%rd42+-2095616], %f188;
	ld.local.v2.f32 	{%f190, %f191}, [%rd43];
	st.global.f32 	[%rd42], %f190;
	ld.local.v2.f32 	{%f192, %f193}, [%rd43+256];
	st.global.f32 	[%rd42+512], %f192;
	ld.local.v2.f32 	{%f194, %f195}, [%rd43+512];
	st.global.f32 	[%rd42+1024], %f194;
	ld.local.v2.f32 	{%f196, %f197}, [%rd43+768];
	st.global.f32 	[%rd42+1536], %f196;
	st.global.f32 	[%rd42+-2097148], %f183;
	st.global.f32 	[%rd41+-2098176], %f185;
	st.global.f32 	[%rd41+-2097664], %f187;
	st.global.f32 	[%rd41+-2097152], %f189;
	st.global.f32 	[%rd41+-1536], %f191;
	st.global.f32 	[%rd41+-1024], %f193;
	st.global.f32 	[%rd41+-512], %f195;
	st.global.f32 	[%rd41], %f197;
	add.s32 	%r86, %r86, 2;
	add.s64 	%rd43, %rd43, 8;
	add.s64 	%rd42, %rd42, 8;
	add.s64 	%rd41, %rd41, 8;
	setp.ne.s32 	%p7, %r86, 32;
	@%p7 bra 	$L__BB0_13;
	ret;

}


// ===== COMPILED SASS (sm_100) =====

	.target	sm_100

	.elftype	@"ET_EXEC"


//--------------------- .note.nv.tkinfo           --------------------------
	.section	.note.nv.tkinfo,"",@"SHT_NOTE"
	.sectionflags	@"SHF_NOTE_NV_TKINFO"
	.tkinfo
        /*0018*/ 	.word	0x00000002
        /*0030*/ 	.string	""
        /*0030*/ 	.string	"ptxas"
        /*0030*/ 	.string	"Cuda compilation tools, release 13.0, V13.0.88"
        /*0030*/ 	.string	"Build cuda_13.0.r13.0/compiler.36424714_0"
        /*0030*/ 	.string	"-arch sm_100 -m 64 "



//--------------------- .note.nv.cuinfo           --------------------------
	.section	.note.nv.cuinfo,"",@"SHT_NOTE"
	.sectionflags	@"SHF_NOTE_NV_CUINFO"
        /*0018*/ 	.short	0x0002
        /*001a*/ 	.short	0x0064
        /*001c*/ 	.short	0x0082
	.zero		2


//--------------------- .nv.info                  --------------------------
	.section	.nv.info,"",@"SHT_CUDA_INFO"
	.align	4


	//----- nvinfo : EIATTR_REGCOUNT
	.align		4
        /*0000*/ 	.byte	0x04, 0x2f
        /*0002*/ 	.short	(.L_1 - .L_0)
	.align		4
.L_0:
        /*0004*/ 	.word	index@(mymatmul_kernel0)
        /*0008*/ 	.word	0x0000004f


	//----- nvinfo : EIATTR_FRAME_SIZE
	.align		4
.L_1:
        /*000c*/ 	.byte	0x04, 0x11
        /*000e*/ 	.short	(.L_3 - .L_2)
	.align		4
.L_2:
        /*0010*/ 	.word	index@(mymatmul_kernel0)
        /*0014*/ 	.word	0x00000800


	//----- nvinfo : EIATTR_MIN_STACK_SIZE
	.align		4
.L_3:
        /*0018*/ 	.byte	0x04, 0x12
        /*001a*/ 	.short	(.L_5 - .L_4)
	.align		4
.L_4:
        /*001c*/ 	.word	index@(mymatmul_kernel0)
        /*0020*/ 	.word	0x00000800
.L_5:


//--------------------- .nv.compat                --------------------------
	.section	.nv.compat,"",@"SHT_CUDA_COMPAT_INFO"
	.align	4
        /*0000*/ 	.byte	0x02, 0x09, 0x00, 0x00, 0x02, 0x02, 0x01, 0x00, 0x02, 0x05, 0x05, 0x00, 0x03, 0x07, 0x01, 0x01
        /*0010*/ 	.byte	0x02, 0x03, 0x00, 0x00, 0x02, 0x06, 0x01, 0x00, 0x04, 0x0b, 0x08, 0x00, 0x09, 0x00, 0x00, 0x00
        /*0020*/ 	.byte	0x00, 0x00, 0x00, 0x00


//--------------------- .nv.info.mymatmul_kernel0 --------------------------
	.section	.nv.info.mymatmul_kernel0,"",@"SHT_CUDA_INFO"
	.sectionflags	@""
	.align	4


	//----- nvinfo : EIATTR_CUDA_API_VERSION
	.align		4
        /*0000*/ 	.byte	0x04, 0x37
        /*0002*/ 	.short	(.L_7 - .L_6)
.L_6:
        /*0004*/ 	.word	0x00000082


	//----- nvinfo : EIATTR_KPARAM_INFO
	.align		4
.L_7:
        /*0008*/ 	.byte	0x04, 0x17
        /*000a*/ 	.short	(.L_9 - .L_8)
.L_8:
        /*000c*/ 	.word	0x00000000
        /*0010*/ 	.short	0x0002
        /*0012*/ 	.short	0x0010
        /*0014*/ 	.byte	0x00, 0xf5, 0x21, 0x00


	//----- nvinfo : EIATTR_KPARAM_INFO
	.align		4
.L_9:
        /*0018*/ 	.byte	0x04, 0x17
        /*001a*/ 	.short	(.L_11 - .L_10)
.L_10:
        /*001c*/ 	.word	0x00000000
        /*0020*/ 	.short	0x0001
        /*0022*/ 	.short	0x0008
        /*0024*/ 	.byte	0x00, 0xf5, 0x21, 0x00


	//----- nvinfo : EIATTR_KPARAM_INFO
	.align		4
.L_11:
        /*0028*/ 	.byte	0x04, 0x17
        /*002a*/ 	.short	(.L_13 - .L_12)
.L_12:
        /*002c*/ 	.word	0x00000000
        /*0030*/ 	.short	0x0000
        /*0032*/ 	.short	0x0000
        /*0034*/ 	.byte	0x00, 0xf5, 0x21, 0x00


	//----- nvinfo : EIATTR_SPARSE_MMA_MASK
	.align		4
.L_13:
        /*0038*/ 	.byte	0x03, 0x50
        /*003a*/ 	.short	0x0000


	//----- nvinfo : EIATTR_MAXREG_COUNT
	.align		4
        /*003c*/ 	.byte	0x03, 0x1b
        /*003e*/ 	.short	0x00ff


	//----- nvinfo : EIATTR_NUM_BARRIERS
	.align		4
        /*0040*/ 	.byte	0x02, 0x4c
        /*0042*/ 	.byte	0x01
	.zero		1


	//----- nvinfo : EIATTR_MERCURY_ISA_VERSION
	.align		4
        /*0044*/ 	.byte	0x03, 0x5f
        /*0046*/ 	.short	0x0101


	//----- nvinfo : EIATTR_VRC_CTA_INIT_COUNT
	.align		4
        /*0048*/ 	.byte	0x02, 0x4a
	.zero		1
	.zero		1


	//----- nvinfo : EIATTR_EXIT_INSTR_OFFSETS
	.align		4
        /*004c*/ 	.byte	0x04, 0x1c
        /*004e*/ 	.short	(.L_15 - .L_14)


	//   ....[0]....
.L_14:
        /*0050*/ 	.word	0x000047d0


	//----- nvinfo : EIATTR_MAX_THREADS
	.align		4
.L_15:
        /*0054*/ 	.byte	0x04, 0x05
        /*0056*/ 	.short	(.L_17 - .L_16)
.L_16:
        /*0058*/ 	.word	0x00000100
        /*005c*/ 	.word	0x00000001
        /*0060*/ 	.word	0x00000001


	//----- nvinfo : EIATTR_CBANK_PARAM_SIZE
	.align		4
.L_17:
        /*0064*/ 	.byte	0x03, 0x19
        /*0066*/ 	.short	0x0018


	//----- nvinfo : EIATTR_PARAM_CBANK
	.align		4
        /*0068*/ 	.byte	0x04, 0x0a
        /*006a*/ 	.short	(.L_19 - .L_18)
	.align		4
.L_18:
        /*006c*/ 	.word	index@(.nv.constant0.mymatmul_kernel0)
        /*0070*/ 	.short	0x0380
        /*0072*/ 	.short	0x0018


	//----- nvinfo : EIATTR_SW_WAR
	.align		4
.L_19:
        /*0074*/ 	.byte	0x04, 0x36
        /*0076*/ 	.short	(.L_21 - .L_20)
.L_20:
        /*0078*/ 	.word	0x00000008
.L_21:


//--------------------- .nv.callgraph             --------------------------
	.section	.nv.callgraph,"",@"SHT_CUDA_CALLGRAPH"
	.align	4
	.sectionentsize	8
	.align		4
        /*0000*/ 	.word	0x00000000
	.align		4
        /*0004*/ 	.word	0xffffffff
	.align		4
        /*0008*/ 	.word	0x00000000
	.align		4
        /*000c*/ 	.word	0xfffffffe
	.align		4
        /*0010*/ 	.word	0x00000000
	.align		4
        /*0014*/ 	.word	0xfffffffd
	.align		4
        /*0018*/ 	.word	0x00000000
	.align		4
        /*001c*/ 	.word	0xfffffffc


//--------------------- .text.mymatmul_kernel0    --------------------------
	.section	.text.mymatmul_kernel0,"ax",@progbits
	.align	128
        .global         mymatmul_kernel0
        .type           mymatmul_kernel0,@function
        .size           mymatmul_kernel0,(.L_x_7 - mymatmul_kernel0)
        .other          mymatmul_kernel0,@"STO_CUDA_ENTRY STV_DEFAULT"
mymatmul_kernel0:
.text.mymatmul_kernel0:
[----:B------:R-:W0:Y:S01]  /*0000*/  LDC R1, c[0x0][0x37c] ;  /* 0x0000df00ff017b82 */ /* 0x000e220000000800 */
[----:B------:R-:W1:Y:S01]  /*0010*/  S2R R0, SR_TID.X ;  /* 0x0000000000007919 */ /* 0x000e620000002100 */
[----:B0-----:R-:W-:Y:S01]  /*0020*/  IADD3 R1, PT, PT, R1, -0x800, RZ ;  /* 0xfffff80001017810 */ /* 0x001fe20007ffe0ff */
[----:B------:R-:W0:Y:S01]  /*0030*/  LDCU.64 UR8, c[0x0][0x358] ;  /* 0x00006b00ff0877ac */ /* 0x000e220008000a00 */
[----:B------:R-:W-:Y:S01]  /*0040*/  MOV R3, 0x400 ;  /* 0x0000040000037802 */ /* 0x000fe20000000f00 */
[----:B------:R-:W2:Y:S03]  /*0050*/  S2R R8, SR_CgaCtaId ;  /* 0x0000000000087919 */ /* 0x000ea60000008800 */
[----:B------:R-:W-:Y:S01]  /*0060*/  IADD3 R4, PT, PT, R3, 0x4000, RZ ;  /* 0x0000400003047810 */ /* 0x000fe20007ffe0ff */
[----:B------:R-:W3:Y:S01]  /*0070*/  S2R R2, SR_CTAID.X ;  /* 0x0000000000027919 */ /* 0x000ee20000002500 */
[----:B------:R4:W-:Y:S04]  /*0080*/  STL.128 [R1], RZ ;  /* 0x000000ff01007387 */ /* 0x0009e80000100c00 */
[----:B------:R4:W-:Y:S04]  /*0090*/  STL.128 [R1+0x100], RZ ;  /* 0x000100ff01007387 */ /* 0x0009e80000100c00 */
[----:B------:R4:W-:Y:S04]  /*00a0*/  STL.128 [R1+0x200], RZ ;  /* 0x000200ff01007387 */ /* 0x0009e80000100c00 */
[----:B------:R4:W-:Y:S04]  /*00b0*/  STL.128 [R1+0x300], RZ ;  /* 0x000300ff01007387 */ /* 0x0009e80000100c00 */
[----:B------:R4:W-:Y:S04]  /*00c0*/  STL.128 [R1+0x400], RZ ;  /* 0x000400ff01007387 */ /* 0x0009e80000100c00 */
[----:B------:R4:W-:Y:S01]  /*00d0*/  STL.128 [R1+0x500], RZ ;  /* 0x000500ff01007387 */ /* 0x0009e20000100c00 */
[----:B-1----:R-:W-:-:S02]  /*00e0*/  SHF.L.U32 R6, R0, 0x5, RZ ;  /* 0x0000000500067819 */ /* 0x002fc400000006ff */
[----:B------:R-:W-:Y:S01]  /*00f0*/  LOP3.LUT R5, R0, 0x3, RZ, 0xc0, !PT ;  /* 0x0000000300057812 */ /* 0x000fe200078ec0ff */
[----:B------:R4:W-:Y:S01]  /*0100*/  STL.128 [R1+0x600], RZ ;  /* 0x000600ff01007387 */ /* 0x0009e20000100c00 */
[C---:B--2---:R-:W-:Y:S02]  /*0110*/  LEA R12, R8.reuse, R3, 0x18 ;  /* 0x00000003080c7211 */ /* 0x044fe400078ec0ff */
[----:B------:R-:W-:Y:S01]  /*0120*/  LEA R8, R8, R4, 0x18 ;  /* 0x0000000408087211 */ /* 0x000fe200078ec0ff */
[----:B------:R4:W-:Y:S01]  /*0130*/  STL.128 [R1+0x700], RZ ;  /* 0x000700ff01007387 */ /* 0x0009e20000100c00 */
[----:B---3--:R-:W-:Y:S02]  /*0140*/  SHF.L.U32 R3, R2, 0xf, RZ ;  /* 0x0000000f02037819 */ /* 0x008fe400000006ff */
[----:B------:R-:W-:Y:S01]  /*0150*/  SHF.L.U32 R4, R0, 0x6, RZ ;  /* 0x0000000600047819 */ /* 0x000fe200000006ff */
[----:B------:R4:W-:Y:S01]  /*0160*/  STL.128 [R1+0x10], RZ ;  /* 0x000010ff01007387 */ /* 0x0009e20000100c00 */
[----:B------:R-:W-:-:S02]  /*0170*/  LOP3.LUT R7, R6, 0x1f80, RZ, 0xc0, !PT ;  /* 0x00001f8006077812 */ /* 0x000fc400078ec0ff */
[----:B------:R-:W-:Y:S01]  /*0180*/  LOP3.LUT R10, R4, R3, R0, 0xfe, !PT ;  /* 0x00000003040a7212 */ /* 0x000fe200078efe00 */
[----:B------:R4:W-:Y:S01]  /*0190*/  STL.128 [R1+0x110], RZ ;  /* 0x000110ff01007387 */ /* 0x0009e20000100c00 */
[----:B------:R-:W-:Y:S02]  /*01a0*/  IADD3 R3, PT, PT, R7, 0x2000, R12 ;  /* 0x0000200007037810 */ /* 0x000fe40007ffe00c */
[----:B------:R-:W-:Y:S01]  /*01b0*/  LEA R4, R5, R8, 0x7 ;  /* 0x0000000805047211 */ /* 0x000fe200078e38ff */
[----:B------:R4:W-:Y:S01]  /*01c0*/  STL.128 [R1+0x210], RZ ;  /* 0x000210ff01007387 */ /* 0x0009e20000100c00 */
[----:B------:R-:W-:Y:S01]  /*01d0*/  SHF.L.U32 R7, R2, 0x9, RZ ;  /* 0x0000000902077819 */ /* 0x000fe200000006ff */
[----:B------:R-:W-:Y:S01]  /*01e0*/  HFMA2 R5, -RZ, RZ, 0, 0 ;  /* 0x00000000ff057431 */ /* 0x000fe200000001ff */
[----:B------:R-:W-:Y:S01]  /*01f0*/  SHF.L.U32 R8, R0, 0x3, RZ ;  /* 0x0000000300087819 */ /* 0x000fe200000006ff */
[----:B------:R4:W-:Y:S01]  /*0200*/  STL.128 [R1+0x310], RZ ;  /* 0x000310ff01007387 */ /* 0x0009e20000100c00 */
[----:B------:R-:W-:-:S02]  /*0210*/  LOP3.LUT R6, R6, 0x60, RZ, 0xc0, !PT ;  /* 0x0000006006067812 */ /* 0x000fc400078ec0ff */
[----:B------:R-:W-:Y:S01]  /*0220*/  LOP3.LUT R7, R7, 0xe00, RZ, 0xc0, !PT ;  /* 0x00000e0007077812 */ /* 0x000fe200078ec0ff */
[----:B------:R4:W-:Y:S01]  /*0230*/  STL.128 [R1+0x410], RZ ;  /* 0x000410ff01007387 */ /* 0x0009e20000100c00 */
[----:B------:R-:W-:Y:S02]  /*0240*/  LOP3.LUT R8, R8, 0x7e0, RZ, 0xc0, !PT ;  /* 0x000007e008087812 */ /* 0x000fe400078ec0ff */
[----:B------:R-:W-:Y:S01]  /*0250*/  LOP3.LUT R10, R10, 0x7ffc3c0f, RZ, 0xc0, !PT ;  /* 0x7ffc3c0f0a0a7812 */ /* 0x000fe200078ec0ff */
[----:B------:R4:W-:Y:S04]  /*0260*/  STL.128 [R1+0x510], RZ ;  /* 0x000510ff01007387 */ /* 0x0009e80000100c00 */
        /* <DEDUP_REMOVED lines=113> */
[----:B0-----:R4:W-:Y:S02]  /*0980*/  STL.128 [R1+0x7f0], RZ ;  /* 0x0007f0ff01007387 */ /* 0x0019e40000100c00 */
.L_x_3:
[----:B------:R-:W0:Y:S01]  /*0990*/  LDC.64 R12, c[0x0][0x380] ;  /* 0x0000e000ff0c7b82 */ /* 0x000e220000000a00 */
[----:B------:R-:W-:-:S07]  /*09a0*/  LEA R9, R5, R10, 0x4 ;  /* 0x0000000a05097211 */ /* 0x000fce00078e20ff */
[----:B------:R-:W1:Y:S08]  /*09b0*/  S2UR UR5, SR_CgaCtaId ;  /* 0x00000000000579c3 */ /* 0x000e700000008800 */
[----:B------:R-:W2:Y:S01]  /*09c0*/  LDC.64 R14, c[0x0][0x388] ;  /* 0x0000e200ff0e7b82 */ /* 0x000ea20000000a00 */
[----:B0-----:R-:W-:-:S05]  /*09d0*/  IMAD.WIDE.U32 R12, R9, 0x4, R12 ;  /* 0x00000004090c7825 */ /* 0x001fca00078e000c */
[----:B------:R-:W3:Y:S01]  /*09e0*/  LDG.E.CONSTANT R41, desc[UR8][R12.64] ;  /* 0x000000080c297981 */ /* 0x000ee2000c1e9900 */
[----:B------:R-:W-:Y:S01]  /*09f0*/  SHF.L.U32 R9, R5, 0x10, RZ ;  /* 0x0000001005097819 */ /* 0x000fe200000006ff */
[----:B------:R-:W-:Y:S01]  /*0a00*/  UMOV UR4, 0x400 ;  /* 0x0000040000047882 */ /* 0x000fe20000000000 */
[----:B------:R-:W-:Y:S01]  /*0a10*/  IADD3 R16, PT, PT, R7, R0, RZ ;  /* 0x0000000007107210 */ /* 0x000fe20007ffe0ff */
[----:B-1----:R-:W-:Y:S01]  /*0a20*/  ULEA UR6, UR5, UR4, 0x18 ;  /* 0x0000000405067291 */ /* 0x002fe2000f8ec0ff */
[----:B------:R-:W5:Y:S02]  /*0a30*/  LDG.E.CONSTANT R43, desc[UR8][R12.64+0x10000] ;  /* 0x010000080c2b7981 */ /* 0x000f64000c1e9900 */
[----:B------:R-:W-:Y:S02]  /*0a40*/  LOP3.LUT R9, R16, R9, RZ, 0xfc, !PT ;  /* 0x0000000910097212 */ /* 0x000fe400078efcff */
[----:B------:R-:W4:Y:S01]  /*0a50*/  LDG.E.CONSTANT R19, desc[UR8][R12.64+0x20000] ;  /* 0x020000080c137981 */ /* 0x000f22000c1e9900 */
[----:B------:R-:W-:-:S02]  /*0a60*/  LEA R16, R0, UR6, 0x2 ;  /* 0x0000000600107c11 */ /* 0x000fc4000f8e10ff */
[----:B--2---:R-:W-:Y:S01]  /*0a70*/  IMAD.WIDE.U32 R14, R9, 0x4, R14 ;  /* 0x00000004090e7825 */ /* 0x004fe200078e000e */
[----:B------:R-:W-:Y:S06]  /*0a80*/  BAR.SYNC.DEFER_BLOCKING 0x0 ;  /* 0x0000000000007b1d */ /* 0x000fec0000010000 */
[----:B------:R-:W2:Y:S04]  /*0a90*/  LDG.E.CONSTANT R37, desc[UR8][R12.64+0x30000] ;  /* 0x030000080c257981 */ /* 0x000ea8000c1e9900 */
        /* <DEDUP_REMOVED lines=11> */
[----:B------:R0:W2:Y:S04]  /*0b50*/  LDG.E.CONSTANT R39, desc[UR8][R12.64+0xf0000] ;  /* 0x0f0000080c277981 */ /* 0x0000a8000c1e9900 */
        /* <DEDUP_REMOVED lines=31> */
[----:B---3--:R1:W-:Y:S04]  /*0d50*/  STS [R16], R41 ;  /* 0x0000002910007388 */ /* 0x0083e80000000800 */
[----:B-1----:R-:W3:Y:S01]  /*0d60*/  LDG.E.CONSTANT R41, desc[UR8][R14.64+0x3c400] ;  /* 0x03c400080e297981 */ /* 0x002ee2000c1e9900 */
[----:B------:R-:W-:-:S04]  /*0d70*/  UIADD3 UR4, UPT, UPT, UR4, 0x4000, URZ ;  /* 0x0000400004047890 */ /* 0x000fc8000fffe0ff */
[----:B------:R-:W-:Y:S01]  /*0d80*/  ULEA UR4, UR5, UR4, 0x18 ;  /* 0x0000000405047291 */ /* 0x000fe2000f8ec0ff */
[----:B-----5:R1:W-:Y:S05]  /*0d90*/  STS [R16+0x400], R43 ;  /* 0x0004002b10007388 */ /* 0x0203ea0000000800 */
[----:B0-----:R-:W-:Y:S01]  /*0da0*/  LEA R13, R0, UR4, 0x2 ;  /* 0x00000004000d7c11 */ /* 0x001fe2000f8e10ff */
[----:B----4-:R1:W-:Y:S04]  /*0db0*/  STS [R16+0x800], R19 ;  /* 0x0008001310007388 */ /* 0x0103e80000000800 */
[----:B--2---:R1:W-:Y:S04]  /*0dc0*/  STS [R16+0xc00], R37 ;  /* 0x000c002510007388 */ /* 0x0043e80000000800 */
[----:B------:R1:W-:Y:S04]  /*0dd0*/  STS [R16+0x1000], R35 ;  /* 0x0010002310007388 */ /* 0x0003e80000000800 */
        /* <DEDUP_REMOVED lines=11> */
[----:B------:R1:W-:Y:S04]  /*0e90*/  STS [R13], R18 ;  /* 0x000000120d007388 */ /* 0x0003e80000000800 */
        /* <DEDUP_REMOVED lines=29> */
[----:B------:R1:W-:Y:S01]  /*1070*/  STS [R13+0x7800], R76 ;  /* 0x0078004c0d007388 */ /* 0x0003e20000000800 */
[----:B------:R-:W-:-:S02]  /*1080*/  IADD3 R5, PT, PT, R5, 0x1, RZ ;  /* 0x0000000105057810 */ /* 0x000fc40007ffe0ff */
[----:B------:R-:W-:Y:S02]  /*1090*/  MOV R55, RZ ;  /* 0x000000ff00377202 */ /* 0x000fe40000000f00 */
[----:B------:R-:W-:Y:S01]  /*10a0*/  ISETP.NE.AND P0, PT, R5, 0x40, PT ;  /* 0x000000400500780c */ /* 0x000fe20003f05270 */
[----:B---3--:R1:W-:Y:S01]  /*10b0*/  STS [R13+0x7c00], R41 ;  /* 0x007c00290d007388 */ /* 0x0083e20000000800 */
[----:B------:R-:W-:Y:S11]  /*10c0*/  BAR.SYNC.DEFER_BLOCKING 0x0 ;  /* 0x0000000000007b1d */ /* 0x000ff60000010000 */
.L_x_1:
[----:B01----:R-:W-:-:S04]  /*10d0*/  SHF.L.U32 R54, R55, 0x1, RZ ;  /* 0x0000000137367819 */ /* 0x003fc800000006ff */
[----:B------:R-:W-:-:S05]  /*10e0*/  LEA R54, R54, R1, 0x2 ;  /* 0x0000000136367211 */ /* 0x000fca00078e10ff */
[----:B------:R0:W5:Y:S04]  /*10f0*/  LDL.64 R34, [R54] ;  /* 0x0000000036227983 */ /* 0x0001680000100a00 */
[----:B------:R0:W5:Y:S04]  /*1100*/  LDL.64 R28, [R54+0x100] ;  /* 0x00010000361c7983 */ /* 0x0001680000100a00 */
[----:B------:R0:W5:Y:S04]  /*1110*/  LDL.64 R30, [R54+0x200] ;  /* 0x00020000361e7983 */ /* 0x0001680000100a00 */
[----:B------:R0:W5:Y:S04]  /*1120*/  LDL.64 R14, [R54+0x300] ;  /* 0x00030000360e7983 */ /* 0x0001680000100a00 */
[----:B------:R0:W5:Y:S04]  /*1130*/  LDL.64 R32, [R54+0x400] ;  /* 0x0004000036207983 */ /* 0x0001680000100a00 */
[----:B------:R0:W5:Y:S04]  /*1140*/  LDL.64 R16, [R54+0x500] ;  /* 0x0005000036107983 */ /* 0x0001680000100a00 */
[----:B------:R0:W5:Y:S04]  /*1150*/  LDL.64 R12, [R54+0x600] ;  /* 0x00060000360c7983 */ /* 0x0001680000100a00 */
[----:B------:R0:W5:Y:S01]  /*1160*/  LDL.64 R18, [R54+0x700] ;  /* 0x0007000036127983 */ /* 0x0001620000100a00 */
[----:B------:R-:W-:Y:S01]  /*1170*/  LEA R9, R55, R4, 0x3 ;  /* 0x0000000437097211 */ /* 0x000fe200078e18ff */
[----:B------:R-:W-:Y:S01]  /*1180*/  UMOV UR4, 0x400 ;  /* 0x0000040000047882 */ /* 0x000fe20000000000 */
[----:B------:R-:W-:-:S07]  /*1190*/  MOV R11, R3 ;  /* 0x00000003000b7202 */ /* 0x000fce0000000f00 */
.L_x_0:
[----:B------:R-:W-:Y:S04]  /*11a0*/  LDS.64 R36, [R9+UR4+-0x400] ;  /* 0xfffc000409247984 */ /* 0x000fe80008000a00 */
[----:B------:R-:W1:Y:S04]  /*11b0*/  LDS.128 R20, [R11+-0x2000] ;  /* 0xffe000000b147984 */ /* 0x000e680000000c00 */
[----:B------:R-:W2:Y:S04]  /*11c0*/  LDS.128 R24, [R11] ;  /* 0x000000000b187984 */ /* 0x000ea80000000c00 */
[----:B------:R-:W3:Y:S04]  /*11d0*/  LDS.64 R38, [R9+UR4+-0x200] ;  /* 0xfffe000409267984 */ /* 0x000ee80008000a00 */
[----:B------:R-:W4:Y:S04]  /*11e0*/  LDS.64 R40, [R9+UR4] ;  /* 0x0000000409287984 */ /* 0x000f280008000a00 */
[----:B------:R-:W0:Y:S04]  /*11f0*/  LDS.64 R42, [R9+UR4+0x200] ;  /* 0x00020004092a7984 */ /* 0x000e280008000a00 */
[----:B------:R-:W0:Y:S04]  /*1200*/  LDS.64 R44, [R9+UR4+0x400] ;  /* 0x00040004092c7984 */ /* 0x000e280008000a00 */
[----:B------:R-:W0:Y:S04]  /*1210*/  LDS.64 R46, [R9+UR4+0x600] ;  /* 0x00060004092e7984 */ /* 0x000e280008000a00 */
[----:B------:R-:W0:Y:S04]  /*1220*/  LDS.64 R48, [R9+UR4+0x800] ;  /* 0x0008000409307984 */ /* 0x000e280008000a00 */
[----:B------:R-:W0:Y:S04]  /*1230*/  LDS.64 R50, [R9+UR4+0xa00] ;  /* 0x000a000409327984 */ /* 0x000e280008000a00 */
[----:B------:R-:W0:Y:S01]  /*1240*/  LDS.64 R52, [R9+UR4+0xc00] ;  /* 0x000c000409347984 */ /* 0x000e220008000a00 */
[CC--:B-1---5:R-:W-:Y:S01]  /*1250*/  FFMA R57, R20.reuse, R36.reuse, R34 ;  /* 0x0000002414397223 */ /* 0x0e2fe20000000022 */
[-C--:B------:R-:W-:Y:S01]  /*1260*/  FFMA R34, R20, R37.reuse, R35 ;  /* 0x0000002514227223 */ /* 0x080fe20000000023 */
[C---:B--2---:R-:W-:Y:S01]  /*1270*/  FFMA R36, R24.reuse, R36, R32 ;  /* 0x0000002418247223 */ /* 0x044fe20000000020 */
[----:B------:R-:W-:-:S02]  /*1280*/  FFMA R56, R24, R37, R33 ;  /* 0x0000002518387223 */ /* 0x000fc40000000021 */
[----:B------:R-:W1:Y:S01]  /*1290*/  LDS.64 R32, [R9+UR4+0xe00] ;  /* 0x000e000409207984 */ /* 0x000e620008000a00 */
[-C--:B---3--:R-:W-:Y:S01]  /*12a0*/  FFMA R35, R20, R38.reuse, R28 ;  /* 0x0000002614237223 */ /* 0x088fe2000000001c */
[----:B------:R-:W-:Y:S01]  /*12b0*/  FFMA R38, R24, R38, R16 ;  /* 0x0000002618267223 */ /* 0x000fe20000000010 */
[-C--:B------:R-:W-:Y:S01]  /*12c0*/  FFMA R58, R20, R39.reuse, R29 ;  /* 0x00000027143a7223 */ /* 0x080fe2000000001d */
[----:B------:R-:W-:Y:S01]  /*12d0*/  FFMA R60, R24, R39, R17 ;  /* 0x00000027183c7223 */ /* 0x000fe20000000011 */
[-C--:B----4-:R-:W-:Y:S01]  /*12e0*/  FFMA R37, R20, R40.reuse, R30 ;  /* 0x0000002814257223 */ /* 0x090fe2000000001e */
[----:B------:R-:W-:Y:S01]  /*12f0*/  FFMA R12, R24, R40, R12 ;  /* 0x00000028180c7223 */ /* 0x000fe2000000000c */
[----:B------:R-:W2:Y:S01]  /*1300*/  LDS.64 R16, [R9+UR4+0x1000] ;  /* 0x0010000409107984 */ /* 0x000ea20008000a00 */
[C---:B------:R-:W-:Y:S01]  /*1310*/  FFMA R40, R20.reuse, R41, R31 ;  /* 0x0000002914287223 */ /* 0x040fe2000000001f */
[CC--:B0-----:R-:W-:Y:S01]  /*1320*/  FFMA R39, R20.reuse, R42.reuse, R14 ;  /* 0x0000002a14277223 */ /* 0x0c1fe2000000000e */
[----:B------:R-:W-:Y:S01]  /*1330*/  FFMA R20, R20, R43, R15 ;  /* 0x0000002b14147223 */ /* 0x000fe2000000000f */
[----:B------:R-:W0:Y:S01]  /*1340*/  LDS.64 R28, [R9+UR4+0x1200] ;  /* 0x00120004091c7984 */ /* 0x000e220008000a00 */
[C---:B------:R-:W-:Y:S01]  /*1350*/  FFMA R13, R24.reuse, R41, R13 ;  /* 0x00000029180d7223 */ /* 0x040fe2000000000d */
[C---:B------:R-:W-:Y:S01]  /*1360*/  FFMA R18, R24.reuse, R42, R18 ;  /* 0x0000002a18127223 */ /* 0x040fe20000000012 */
[----:B------:R-:W-:Y:S01]  /*1370*/  FFMA R24, R24, R43, R19 ;  /* 0x0000002b18187223 */ /* 0x000fe20000000013 */
[----:B------:R-:W-:Y:S01]  /*1380*/  FFMA R57, R44, R21, R57 ;  /* 0x000000152c397223 */ /* 0x000fe20000000039 */
[C---:B------:R-:W-:Y:S01]  /*1390*/  FFMA R15, R21.reuse, R45, R34 ;  /* 0x0000002d150f7223 */ /* 0x040fe20000000022 */
[----:B------:R-:W-:Y:S01]  /*13a0*/  FFMA R35, R46, R21, R35 ;  /* 0x000000152e237223 */ /* 0x000fe20000000023 */
[----:B------:R-:W-:Y:S01]  /*13b0*/  FFMA R41, R21, R47, R58 ;  /* 0x0000002f15297223 */ /* 0x000fe2000000003a */
[----:B------:R-:W3:Y:S01]  /*13c0*/  LDS.64 R30, [R9+UR4+0x1400] ;  /* 0x00140004091e7984 */ /* 0x000ee20008000a00 */
[----:B------:R-:W-:Y:S01]  /*13d0*/  FFMA R45, R25, R45, R56 ;  /* 0x0000002d192d7223 */ /* 0x000fe20000000038 */
[C---:B------:R-:W-:Y:S01]  /*13e0*/  FFMA R37, R48.reuse, R21, R37 ;  /* 0x0000001530257223 */ /* 0x040fe20000000025 */
[----:B------:R-:W-:Y:S01]  /*13f0*/  FFMA R14, R21, R49, R40 ;  /* 0x00000031150e7223 */ /* 0x000fe20000000028 */
[----:B------:R-:W-:Y:S01]  /*1400*/  FFMA R12, R48, R25, R12 ;  /* 0x00000019300c7223 */ /* 0x000fe2000000000c */
[----:B------:R-:W-:Y:S01]  /*1410*/  FFMA R13, R25, R49, R13 ;  /* 0x00000031190d7223 */ /* 0x000fe2000000000d */
[----:B------:R-:W-:Y:S01]  /*1420*/  FFMA R39, R50, R21, R39 ;  /* 0x0000001532277223 */ /* 0x000fe20000000027 */
[----:B------:R-:W-:Y:S01]  /*1430*/  FFMA R43, R21, R51, R20 ;  /* 0x00000033152b7223 */ /* 0x000fe20000000014 */
[----:B------:R-:W-:Y:S01]  /*1440*/  FFMA R19, R44, R25, R36 ;  /* 0x000000192c137223 */ /* 0x000fe20000000024 */
[----:B------:R-:W4:Y:S01]  /*1450*/  LDS.64 R20, [R9+UR4+0x1600] ;  /* 0x0016000409147984 */ /* 0x000f220008000a00 */
[C---:B------:R-:W-:Y:S01]  /*1460*/  FFMA R61, R25.reuse, R47, R60 ;  /* 0x0000002f193d7223 */ /* 0x040fe2000000003c */
[-C--:B------:R-:W-:Y:S01]  /*1470*/  FFMA R59, R46, R25.reuse, R38 ;  /* 0x000000192e3b7223 */ /* 0x080fe20000000026 */
[----:B------:R-:W-:Y:S01]  /*1480*/  FFMA R47, R50, R25, R18 ;  /* 0x00000019322f7223 */ /* 0x000fe20000000012 */
[----:B------:R-:W-:Y:S01]  /*1490*/  FFMA R51, R25, R51, R24 ;  /* 0x0000003319337223 */ /* 0x000fe20000000018 */
[-C--:B------:R-:W-:Y:S01]  /*14a0*/  FFMA R42, R26, R53.reuse, R45 ;  /* 0x000000351a2a7223 */ /* 0x080fe2000000002d */
[----:B------:R-:W4:Y:S01]  /*14b0*/  LDS.64 R24, [R9+UR4+0x1800] ;  /* 0x0018000409187984 */ /* 0x000f220008000a00 */
[----:B------:R-:W-:Y:S01]  /*14c0*/  FFMA R57, R52, R22, R57 ;  /* 0x0000001634397223 */ /* 0x000fe20000000039 */
[----:B------:R-:W-:Y:S01]  /*14d0*/  FFMA R40, R22, R53, R15 ;  /* 0x0000003516287223 */ /* 0x000fe2000000000f */
[----:B------:R-:W-:Y:S01]  /*14e0*/  FFMA R52, R52, R26, R19 ;  /* 0x0000001a34347223 */ /* 0x000fe20000000013 */
[----:B-1----:R-:W-:Y:S01]  /*14f0*/  FFMA R45, R32, R22, R35 ;  /* 0x00000016202d7223 */ /* 0x002fe20000000023 */
[-C--:B------:R-:W-:Y:S01]  /*1500*/  FFMA R44, R22, R33.reuse, R41 ;  /* 0x00000021162c7223 */ /* 0x080fe20000000029 */
[----:B------:R-:W1:Y:S01]  /*1510*/  LDS.64 R34, [R9+UR4+0x1a00] ;  /* 0x001a000409227984 */ /* 0x000e620008000a00 */
[----:B------:R-:W-:Y:S01]  /*1520*/  FFMA R46, R32, R26, R59 ;  /* 0x0000001a202e7223 */ /* 0x000fe2000000003b */
[----:B------:R-:W-:-:S02]  /*1530*/  FFMA R48, R26, R33, R61 ;  /* 0x000000211a307223 */ /* 0x000fc4000000003d */
[----:B------:R-:W-:Y:S01]  /*1540*/  LDS.64 R32, [R9+UR4+0x1e00] ;  /* 0x001e000409207984 */ /* 0x000fe20008000a00 */
[C---:B--2---:R-:W-:Y:S01]  /*1550*/  FFMA R41, R16.reuse, R22, R37 ;  /* 0x0000001610297223 */ /* 0x044fe20000000025 */
[----:B------:R-:W-:Y:S01]  /*1560*/  FFMA R56, R16, R26, R12 ;  /* 0x0000001a10387223 */ /* 0x000fe2000000000c */
[-C--:B------:R-:W-:Y:S01]  /*1570*/  FFMA R50, R22, R17.reuse, R14 ;  /* 0x0000001116327223 */ /* 0x080fe2000000000e */
[----:B------:R-:W-:Y:S01]  /*1580*/  FFMA R58, R26, R17, R13 ;  /* 0x000000111a3a7223 */ /* 0x000fe2000000000d */
[----:B------:R-:W-:Y:S01]  /*1590*/  LDS.64 R36, [R9+UR4+0x1c00] ;  /* 0x001c000409247984 */ /* 0x000fe20008000a00 */
[C---:B0-----:R-:W-:Y:S01]  /*15a0*/  FFMA R49, R28.reuse, R22, R39 ;  /* 0x000000161c317223 */ /* 0x041fe20000000027 */
[----:B------:R-:W-:Y:S01]  /*15b0*/  FFMA R60, R28, R26, R47 ;  /* 0x0000001a1c3c7223 */ /* 0x000fe2000000002f */
[-C--:B------:R-:W-:Y:S01]  /*15c0*/  FFMA R22, R22, R29.reuse, R43 ;  /* 0x0000001d16167223 */ /* 0x080fe2000000002b */
[----:B------:R-:W0:Y:S01]  /*15d0*/  LDS.128 R12, [R11+-0x1ff0] ;  /* 0xffe010000b0c7984 */ /* 0x000e220000000c00 */
[----:B------:R-:W-:-:S03]  /*15e0*/  FFMA R26, R26, R29, R51 ;  /* 0x0000001d1a1a7223 */ /* 0x000fc60000000033 */
[----:B------:R2:W0:Y:S01]  /*15f0*/  LDS.128 R16, [R11+0x10] ;  /* 0x000010000b107984 */ /* 0x0004220000000c00 */
[C---:B---3--:R-:W-:Y:S01]  /*1600*/  FFMA R57, R30.reuse, R23, R57 ;  /* 0x000000171e397223 */ /* 0x048fe20000000039 */
[----:B------:R-:W-:Y:S01]  /*1610*/  FFMA R43, R30, R27, R52 ;  /* 0x0000001b1e2b7223 */ /* 0x000fe20000000034 */
[-C--:B------:R-:W-:Y:S01]  /*1620*/  FFMA R40, R23, R31.reuse, R40 ;  /* 0x0000001f17287223 */ /* 0x080fe20000000028 */
[----:B------:R-:W3:Y:S01]  /*1630*/  LDS.64 R38, [R9+UR4+0x2000] ;  /* 0x0020000409267984 */ /* 0x000ee20008000a00 */
[----:B------:R-:W-:-:S03]  /*1640*/  FFMA R42, R27, R31, R42 ;  /* 0x0000001f1b2a7223 */ /* 0x000fc6000000002a */
[----:B------:R-:W3:Y:S01]  /*1650*/  LDS.64 R28, [R9+UR4+0x2200] ;  /* 0x00220004091c7984 */ /* 0x000ee20008000a00 */
[C---:B----4-:R-:W-:Y:S01]  /*1660*/  FFMA R45, R20.reuse, R23, R45 ;  /* 0x00000017142d7223 */ /* 0x050fe2000000002d */
[----:B------:R-:W-:Y:S01]  /*1670*/  FFMA R47, R20, R27, R46 ;  /* 0x0000001b142f7223 */ /* 0x000fe2000000002e */
[-C--:B------:R-:W-:Y:S01]  /*1680*/  FFMA R44, R23, R21.reuse, R44 ;  /* 0x00000015172c7223 */ /* 0x080fe2000000002c */
[----:B------:R-:W4:Y:S01]  /*1690*/  LDS.64 R30, [R9+UR4+0x2400] ;  /* 0x00240004091e7984 */ /* 0x000f220008000a00 */
[----:B------:R-:W-:Y:S01]  /*16a0*/  FFMA R48, R27, R21, R48 ;  /* 0x000000151b307223 */ /* 0x000fe20000000030 */
[----:B--2---:R-:W-:Y:S01]  /*16b0*/  IADD3 R11, PT, PT, R11, 0x20, RZ ;  /* 0x000000200b0b7810 */ /* 0x004fe20007ffe0ff */
[C---:B------:R-:W-:Y:S01]  /*16c0*/  FFMA R41, R24.reuse, R23, R41 ;  /* 0x0000001718297223 */ /* 0x040fe20000000029 */
[----:B------:R-:W2:Y:S01]  /*16d0*/  LDS.64 R20, [R9+UR4+0x2600] ;  /* 0x0026000409147984 */ /* 0x000ea20008000a00 */
[----:B------:R-:W-:Y:S01]  /*16e0*/  FFMA R51, R24, R27, R56 ;  /* 0x0000001b18337223 */ /* 0x000fe20000000038 */
[-C--:B------:R-:W-:Y:S01]  /*16f0*/  FFMA R50, R23, R25.reuse, R50 ;  /* 0x0000001917327223 */ /* 0x080fe20000000032 */
[----:B------:R-:W-:-:S02]  /*1700*/  FFMA R58, R27, R25, R58 ;  /* 0x000000191b3a7223 */ /* 0x000fc4000000003a */
[----:B------:R-:W2:Y:S01]  /*1710*/  LDS.64 R24, [R9+UR4+0x2800] ;  /* 0x0028000409187984 */ /* 0x000ea20008000a00 */
[C---:B-1----:R-:W-:Y:S01]  /*1720*/  FFMA R49, R34.reuse, R23, R49 ;  /* 0x0000001722317223 */ /* 0x042fe20000000031 */
[----:B------:R-:W-:Y:S01]  /*1730*/  FFMA R46, R23, R35, R22 ;  /* 0x00000023172e7223 */ /* 0x000fe20000000016 */
[----:B------:R-:W-:Y:S01]  /*1740*/  FFMA R53, R34, R27, R60 ;  /* 0x0000001b22357223 */ /* 0x000fe2000000003c */
[----:B------:R-:W1:Y:S01]  /*1750*/  LDS.64 R22, [R9+UR4+0x2a00] ;  /* 0x002a000409167984 */ /* 0x000e620008000a00 */
[----:B------:R-:W-:-:S03]  /*1760*/  FFMA R27, R27, R35, R26 ;  /* 0x000000231b1b7223 */ /* 0x000fc6000000001a */
[----:B------:R-:W1:Y:S01]  /*1770*/  LDS.64 R34, [R9+UR4+0x2c00] ;  /* 0x002c000409227984 */ /* 0x000e620008000a00 */
[C---:B0-----:R-:W-:Y:S01]  /*1780*/  FFMA R57, R12.reuse, R36, R57 ;  /* 0x000000240c397223 */ /* 0x041fe20000000039 */
[C---:B------:R-:W-:Y:S01]  /*1790*/  FFMA R26, R12.reuse, R37, R40 ;  /* 0x000000250c1a7223 */ /* 0x040fe20000000028 */
[C---:B------:R-:W-:Y:S01]  /*17a0*/  FFMA R45, R12.reuse, R32, R45 ;  /* 0x000000200c2d7223 */ /* 0x040fe2000000002d */
[-C--:B------:R-:W-:Y:S01]  /*17b0*/  FFMA R44, R12, R33.reuse, R44 ;  /* 0x000000210c2c7223 */ /* 0x080fe2000000002c */
[C---:B------:R-:W-:Y:S01]  /*17c0*/  FFMA R36, R16.reuse, R36, R43 ;  /* 0x0000002410247223 */ /* 0x040fe2000000002b */
[C---:B------:R-:W-:Y:S01]  /*17d0*/  FFMA R52, R16.reuse, R32, R47 ;  /* 0x0000002010347223 */ /* 0x040fe2000000002f */
[C---:B------:R-:W-:Y:S01]  /*17e0*/  FFMA R48, R16.reuse, R33, R48 ;  /* 0x0000002110307223 */ /* 0x040fe20000000030 */
[----:B------:R-:W-:Y:S01]  /*17f0*/  FFMA R42, R16, R37, R42 ;  /* 0x00000025102a7223 */ /* 0x000fe2000000002a */
[-C--:B---3--:R-:W-:Y:S01]  /*1800*/  FFMA R43, R12, R38.reuse, R41 ;  /* 0x000000260c2b7223 */ /* 0x088fe20000000029 */
[----:B------:R-:W-:Y:S01]  /*1810*/  FFMA R56, R16, R38, R51 ;  /* 0x0000002610387223 */ /* 0x000fe20000000033 */
[-C--:B------:R-:W-:Y:S01]  /*1820*/  FFMA R50, R12, R39.reuse, R50 ;  /* 0x000000270c327223 */ /* 0x080fe20000000032 */
[C---:B------:R-:W-:Y:S01]  /*1830*/  FFMA R58, R16.reuse, R39, R58 ;  /* 0x00000027103a7223 */ /* 0x040fe2000000003a */
[----:B------:R-:W0:Y:S01]  /*1840*/  LDS.64 R32, [R9+UR4+0x2e00] ;  /* 0x002e000409207984 */ /* 0x000e220008000a00 */
[-C--:B------:R-:W-:Y:S01]  /*1850*/  FFMA R60, R16, R28.reuse, R53 ;  /* 0x0000001c103c7223 */ /* 0x080fe20000000035 */
[C---:B------:R-:W-:Y:S01]  /*1860*/  FFMA R49, R12.reuse, R28, R49 ;  /* 0x0000001c0c317223 */ /* 0x040fe20000000031 */
[-C--:B------:R-:W-:Y:S01]  /*1870*/  FFMA R46, R12, R29.reuse, R46 ;  /* 0x0000001d0c2e7223 */ /* 0x080fe2000000002e */
[----:B------:R-:W3:Y:S01]  /*1880*/  LDS.64 R38, [R9+UR4+0x3000] ;  /* 0x0030000409267984 */ /* 0x000ee20008000a00 */
[----:B------:R-:W-:Y:S01]  /*1890*/  FFMA R16, R16, R29, R27 ;  /* 0x0000001d10107223 */ /* 0x000fe2000000001b */
[----:B----4-:R-:W-:Y:S01]  /*18a0*/  FFMA R47, R30, R17, R36 ;  /* 0x000000111e2f7223 */ /* 0x010fe20000000024 */
[C---:B------:R-:W-:Y:S01]  /*18b0*/  FFMA R51, R13.reuse, R31, R26 ;  /* 0x0000001f0d337223 */ /* 0x040fe2000000001a */
[----:B------:R-:W4:Y:S01]  /*18c0*/  LDS.64 R40, [R9+UR4+0x3200] ;  /* 0x0032000409287984 */ /* 0x000f220008000a00 */
[C---:B--2---:R-:W-:Y:S01]  /*18d0*/  FFMA R45, R20.reuse, R13, R45 ;  /* 0x0000000d142d7223 */ /* 0x044fe2000000002d */
[----:B------:R-:W-:Y:S01]  /*18e0*/  FFMA R53, R20, R17, R52 ;  /* 0x0000001114357223 */ /* 0x000fe20000000034 */
[-C--:B------:R-:W-:Y:S01]  /*18f0*/  FFMA R59, R13, R21.reuse, R44 ;  /* 0x000000150d3b7223 */ /* 0x080fe2000000002c */
[----:B------:R-:W2:Y:S01]  /*1900*/  LDS.64 R28, [R9+UR4+0x3400] ;  /* 0x00340004091c7984 */ /* 0x000ea20008000a00 */
[C---:B------:R-:W-:Y:S01]  /*1910*/  FFMA R61, R17.reuse, R21, R48 ;  /* 0x00000015113d7223 */ /* 0x040fe20000000030 */
[----:B------:R-:W-:Y:S01]  /*1920*/  FFMA R31, R17, R31, R42 ;  /* 0x0000001f111f7223 */ /* 0x000fe2000000002a */
[-C--:B------:R-:W-:Y:S01]  /*1930*/  FFMA R57, R30, R13.reuse, R57 ;  /* 0x0000000d1e397223 */ /* 0x080fe20000000039 */
[----:B------:R-:W2:Y:S01]  /*1940*/  LDS.64 R36, [R9+UR4+0x3600] ;  /* 0x0036000409247984 */ /* 0x000ea20008000a00 */
[----:B------:R-:W-:Y:S01]  /*1950*/  FFMA R43, R24, R13, R43 ;  /* 0x0000000d182b7223 */ /* 0x000fe2000000002b */
[----:B------:R-:W-:Y:S01]  /*1960*/  FFMA R65, R13, R25, R50 ;  /* 0x000000190d417223 */ /* 0x000fe20000000032 */
[----:B-1----:R-:W-:Y:S01]  /*1970*/  FFMA R49, R22, R13, R49 ;  /* 0x0000000d16317223 */ /* 0x002fe20000000031 */
[----:B------:R-:W1:Y:S01]  /*1980*/  LDS.64 R26, [R9+UR4+0x3800] ;  /* 0x00380004091a7984 */ /* 0x000e620008000a00 */
[----:B------:R-:W-:Y:S01]  /*1990*/  FFMA R63, R24, R17, R56 ;  /* 0x00000011183f7223 */ /* 0x000fe20000000038 */
[----:B------:R-:W-:Y:S01]  /*19a0*/  FFMA R25, R17, R25, R58 ;  /* 0x0000001911197223 */ /* 0x000fe2000000003a */
[----:B------:R-:W-:Y:S01]  /*19b0*/  FFMA R67, R22, R17, R60 ;  /* 0x0000001116437223 */ /* 0x000fe2000000003c */
[----:B------:R-:W1:Y:S01]  /*19c0*/  LDS.64 R20, [R9+UR4+0x3a00] ;  /* 0x003a000409147984 */ /* 0x000e620008000a00 */
[----:B------:R-:W-:Y:S01]  /*19d0*/  UIADD3 UR4, UPT, UPT, UR4, 0x4000, URZ ;  /* 0x0000400004047890 */ /* 0x000fe2000fffe0ff */
[-C--:B------:R-:W-:Y:S01]  /*19e0*/  FFMA R13, R13, R23.reuse, R46 ;  /* 0x000000170d0d7223 */ /* 0x080fe2000000002e */
[----:B------:R-:W-:Y:S01]  /*19f0*/  FFMA R17, R17, R23, R16 ;  /* 0x0000001711117223 */ /* 0x000fe20000000010 */
[-C--:B------:R-:W-:Y:S01]  /*1a00*/  FFMA R16, R14, R35.reuse, R51 ;  /* 0x000000230e107223 */ /* 0x080fe20000000033 */
[----:B------:R-:W-:Y:S01]  /*1a10*/  UISETP.NE.AND UP0, UPT, UR4, 0x8400, UPT ;  /* 0x000084000400788c */ /* 0x000fe2000bf05270 */
[----:B------:R-:W-:Y:S01]  /*1a20*/  FFMA R22, R18, R35, R31 ;  /* 0x0000002312167223 */ /* 0x000fe2000000001f */
[C---:B------:R-:W-:Y:S01]  /*1a30*/  FFMA R57, R34.reuse, R14, R57 ;  /* 0x0000000e22397223 */ /* 0x040fe20000000039 */
[----:B------:R-:W-:Y:S01]  /*1a40*/  FFMA R12, R34, R18, R47 ;  /* 0x00000012220c7223 */ /* 0x000fe2000000002f */
[-C--:B0-----:R-:W-:Y:S01]  /*1a50*/  FFMA R30, R14, R33.reuse, R59 ;  /* 0x000000210e1e7223 */ /* 0x081fe2000000003b */
[C---:B------:R-:W-:Y:S01]  /*1a60*/  FFMA R45, R32.reuse, R14, R45 ;  /* 0x0000000e202d7223 */ /* 0x040fe2000000002d */
[----:B------:R-:W-:Y:S01]  /*1a70*/  FFMA R24, R32, R18, R53 ;  /* 0x0000001220187223 */ /* 0x000fe20000000035 */
[----:B------:R-:W-:Y:S01]  /*1a80*/  FFMA R46, R18, R33, R61 ;  /* 0x00000021122e7223 */ /* 0x000fe2000000003d */
[C---:B---3--:R-:W-:Y:S01]  /*1a90*/  FFMA R43, R38.reuse, R14, R43 ;  /* 0x0000000e262b7223 */ /* 0x048fe2000000002b */
[----:B------:R-:W-:Y:S01]  /*1aa0*/  FFMA R38, R38, R18, R63 ;  /* 0x0000001226267223 */ /* 0x000fe2000000003f */
[-C--:B------:R-:W-:Y:S01]  /*1ab0*/  FFMA R42, R14, R39.reuse, R65 ;  /* 0x000000270e2a7223 */ /* 0x080fe20000000041 */
[----:B------:R-:W-:Y:S01]  /*1ac0*/  FFMA R48, R18, R39, R25 ;  /* 0x0000002712307223 */ /* 0x000fe20000000019 */
[C---:B----4-:R-:W-:Y:S01]  /*1ad0*/  FFMA R49, R40.reuse, R14, R49 ;  /* 0x0000000e28317223 */ /* 0x050fe20000000031 */
[----:B------:R-:W-:Y:S01]  /*1ae0*/  FFMA R40, R40, R18, R67 ;  /* 0x0000001228287223 */ /* 0x000fe20000000043 */
[-C--:B------:R-:W-:Y:S01]  /*1af0*/  FFMA R44, R14, R41.reuse, R13 ;  /* 0x000000290e2c7223 */ /* 0x080fe2000000000d */
[----:B------:R-:W-:Y:S01]  /*1b00*/  FFMA R50, R18, R41, R17 ;  /* 0x0000002912327223 */ /* 0x000fe20000000011 */
[-C--:B--2---:R-:W-:Y:S01]  /*1b10*/  FFMA R35, R15, R29.reuse, R16 ;  /* 0x0000001d0f237223 */ /* 0x084fe20000000010 */
[----:B------:R-:W-:Y:S01]  /*1b20*/  FFMA R33, R19, R29, R22 ;  /* 0x0000001d13217223 */ /* 0x000fe20000000016 */
[C---:B------:R-:W-:Y:S01]  /*1b30*/  FFMA R34, R28.reuse, R15, R57 ;  /* 0x0000000f1c227223 */ /* 0x040fe20000000039 */
[----:B------:R-:W-:Y:S01]  /*1b40*/  FFMA R32, R28, R19, R12 ;  /* 0x000000131c207223 */ /* 0x000fe2000000000c */
[----:B------:R-:W-:Y:S01]  /*1b50*/  FFMA R29, R15, R37, R30 ;  /* 0x000000250f1d7223 */ /* 0x000fe2000000001e */
[C---:B------:R-:W-:Y:S01]  /*1b60*/  FFMA R28, R36.reuse, R15, R45 ;  /* 0x0000000f241c7223 */ /* 0x040fe2000000002d */
[----:B------:R-:W-:Y:S01]  /*1b70*/  FFMA R16, R36, R19, R24 ;  /* 0x0000001324107223 */ /* 0x000fe20000000018 */
[----:B------:R-:W-:Y:S01]  /*1b80*/  FFMA R17, R19, R37, R46 ;  /* 0x0000002513117223 */ /* 0x000fe2000000002e */
[C---:B-1----:R-:W-:Y:S01]  /*1b90*/  FFMA R30, R26.reuse, R15, R43 ;  /* 0x0000000f1a1e7223 */ /* 0x042fe2000000002b */
[----:B------:R-:W-:Y:S01]  /*1ba0*/  FFMA R12, R26, R19, R38 ;  /* 0x000000131a0c7223 */ /* 0x000fe20000000026 */
[-C--:B------:R-:W-:Y:S01]  /*1bb0*/  FFMA R31, R15, R27.reuse, R42 ;  /* 0x0000001b0f1f7223 */ /* 0x080fe2000000002a */
[----:B------:R-:W-:Y:S01]  /*1bc0*/  FFMA R13, R19, R27, R48 ;  /* 0x0000001b130d7223 */ /* 0x000fe20000000030 */
[C---:B------:R-:W-:Y:S01]  /*1bd0*/  FFMA R14, R20.reuse, R15, R49 ;  /* 0x0000000f140e7223 */ /* 0x040fe20000000031 */
[----:B------:R-:W-:Y:S01]  /*1be0*/  FFMA R18, R20, R19, R40 ;  /* 0x0000001314127223 */ /* 0x000fe20000000028 */
[-C--:B------:R-:W-:Y:S01]  /*1bf0*/  FFMA R15, R15, R21.reuse, R44 ;  /* 0x000000150f0f7223 */ /* 0x080fe2000000002c */
[----:B------:R-:W-:Y:S01]  /*1c00*/  FFMA R19, R19, R21, R50 ;  /* 0x0000001513137223 */ /* 0x000fe20000000032 */
[----:B------:R-:W-:Y:S06]  /*1c10*/  BRA.U UP0, `(.L_x_0) ;  /* 0xfffffff500607547 */ /* 0x000fec000b83ffff */
[----:B------:R0:W-:Y:S01]  /*1c20*/  STL.64 [R54], R34 ;  /* 0x0000002236007387 */ /* 0x0001e20000100a00 */
[----:B------:R-:W-:-:S03]  /*1c30*/  IADD3 R55, PT, PT, R55, 0x1, RZ ;  /* 0x0000000137377810 */ /* 0x000fc60007ffe0ff */
[----:B------:R0:W-:Y:S01]  /*1c40*/  STL.64 [R54+0x100], R28 ;  /* 0x0001001c36007387 */ /* 0x0001e20000100a00 */
[----:B------:R-:W-:-:S03]  /*1c50*/  ISETP.NE.AND P1, PT, R55, 0x10, PT ;  /* 0x000000103700780c */ /* 0x000fc60003f25270 */
[----:B------:R0:W-:Y:S04]  /*1c60*/  STL.64 [R54+0x200], R30 ;  /* 0x0002001e36007387 */ /* 0x0001e80000100a00 */
[----:B------:R0:W-:Y:S04]  /*1c70*/  STL.64 [R54+0x300], R14 ;  /* 0x0003000e36007387 */ /* 0x0001e80000100a00 */
[----:B------:R0:W-:Y:S04]  /*1c80*/  STL.64 [R54+0x400], R32 ;  /* 0x0004002036007387 */ /* 0x0001e80000100a00 */
[----:B------:R0:W-:Y:S04]  /*1c90*/  STL.64 [R54+0x500], R16 ;  /* 0x0005001036007387 */ /* 0x0001e80000100a00 */
[----:B------:R0:W-:Y:S04]  /*1ca0*/  STL.64 [R54+0x600], R12 ;  /* 0x0006000c36007387 */ /* 0x0001e80000100a00 */
[----:B------:R0:W-:Y:S01]  /*1cb0*/  STL.64 [R54+0x700], R18 ;  /* 0x0007001236007387 */ /* 0x0001e20000100a00 */
[----:B------:R-:W-:Y:S05]  /*1cc0*/  @P1 BRA `(.L_x_1) ;  /* 0xfffffff400001947 */ /* 0x000fea000383ffff */
[----:B0-----:R-:W-:-:S07]  /*1cd0*/  HFMA2 R54, -RZ, RZ, 0, 0 ;  /* 0x00000000ff367431 */ /* 0x001fce00000001ff */
.L_x_2:
[----:B------:R-:W-:-:S04]  /*1ce0*/  SHF.L.U32 R9, R54, 0x1, RZ ;  /* 0x0000000136097819 */ /* 0x000fc800000006ff */
[----:B------:R-:W-:-:S05]  /*1cf0*/  LEA R11, R9, R1, 0x2 ;  /* 0x00000001090b7211 */ /* 0x000fca00078e10ff */
[----:B------:R-:W2:Y:S04]  /*1d00*/  LDL.64 R14, [R11+0x480] ;  /* 0x000480000b0e7983 */ /* 0x000ea80000100a00 */
[----:B------:R-:W3:Y:S04]  /*1d10*/  LDL.64 R16, [R11+0x180] ;  /* 0x000180000b107983 */ /* 0x000ee80000100a00 */
[----:B------:R-:W4:Y:S04]  /*1d20*/  LDL.64 R28, [R11+0x280] ;  /* 0x000280000b1c7983 */ /* 0x000f280000100a00 */
[----:B------:R-:W5:Y:S04]  /*1d30*/  LDL.64 R30, [R11+0x680] ;  /* 0x000680000b1e7983 */ /* 0x000f680000100a00 */
[----:B------:R-:W5:Y:S04]  /*1d40*/  LDL.64 R12, [R11+0x80] ;  /* 0x000080000b0c7983 */ /* 0x000f680000100a00 */
[----:B------:R-:W5:Y:S04]  /*1d50*/  LDL.64 R18, [R11+0x580] ;  /* 0x000580000b127983 */ /* 0x000f680000100a00 */
[----:B------:R-:W5:Y:S04]  /*1d60*/  LDL.64 R32, [R11+0x380] ;  /* 0x000380000b207983 */ /* 0x000f680000100a00 */
[----:B------:R-:W5:Y:S01]  /*1d70*/  LDL.64 R34, [R11+0x780] ;  /* 0x000780000b227983 */ /* 0x000f620000100a00 */
[----:B------:R-:W0:Y:S01]  /*1d80*/  S2UR UR5, SR_CgaCtaId ;  /* 0x00000000000579c3 */ /* 0x000e220000008800 */
[----:B------:R-:W-:-:S02]  /*1d90*/  UMOV UR4, 0x400 ;  /* 0x0000040000047882 */ /* 0x000fc40000000000 */
[----:B------:R-:W-:Y:S01]  /*1da0*/  UIADD3 UR6, UPT, UPT, UR4, 0x4000, URZ ;  /* 0x0000400004067890 */ /* 0x000fe2000fffe0ff */
[----:B------:R-:W-:Y:S01]  /*1db0*/  IADD3 R9, PT, PT, R6, R9, RZ ;  /* 0x0000000906097210 */ /* 0x000fe20007ffe0ff */
[----:B0-----:R-:W-:Y:S02]  /*1dc0*/  ULEA UR4, UR5, UR4, 0x18 ;  /* 0x0000000405047291 */ /* 0x001fe4000f8ec0ff */
[----:B------:R-:W-:-:S04]  /*1dd0*/  ULEA UR6, UR5, UR6, 0x18 ;  /* 0x0000000605067291 */ /* 0x000fc8000f8ec0ff */
[----:B------:R-:W-:Y:S02]  /*1de0*/  LEA R55, R8, UR4, 0x2 ;  /* 0x0000000408377c11 */ /* 0x000fe4000f8e10ff */
[----:B------:R-:W-:-:S03]  /*1df0*/  LEA R9, R9, UR6, 0x2 ;  /* 0x0000000609097c11 */ /* 0x000fc6000f8e10ff */
[----:B------:R-:W-:Y:S04]  /*1e00*/  LDS.128 R24, [R55+0x2040] ;  /* 0x0020400037187984 */ /* 0x000fe80000000c00 */
[----:B------:R-:W2:Y:S04]  /*1e10*/  LDS.64 R36, [R9] ;  /* 0x0000000009247984 */ /* 0x000ea80000000a00 */
[----:B------:R-:W-:Y:S04]  /*1e20*/  LDS.128 R20, [R55+0x40] ;  /* 0x0000400037147984 */ /* 0x000fe80000000c00 */
[----:B------:R-:W3:Y:S04]  /*1e30*/  LDS.64 R38, [R9+0x200] ;  /* 0x0002000009267984 */ /* 0x000ee80000000a00 */
[----:B------:R-:W4:Y:S04]  /*1e40*/  LDS.64 R40, [R9+0x400] ;  /* 0x0004000009287984 */ /* 0x000f280000000a00 */
[----:B------:R-:W0:Y:S04]  /*1e50*/  LDS.64 R42, [R9+0x600] ;  /* 0x00060000092a7984 */ /* 0x000e280000000a00 */
[----:B------:R-:W1:Y:S04]  /*1e60*/  LDS.64 R44, [R9+0x800] ;  /* 0x00080000092c7984 */ /* 0x000e680000000a00 */
[----:B------:R-:W1:Y:S04]  /*1e70*/  LDS.64 R46, [R9+0xa00] ;  /* 0x000a0000092e7984 */ /* 0x000e680000000a00 */
[----:B------:R-:W1:Y:S04]  /*1e80*/  LDS.64 R48, [R9+0xc00] ;  /* 0x000c000009307984 */ /* 0x000e680000000a00 */
[----:B------:R-:W1:Y:S04]  /*1e90*/  LDS.64 R50, [R9+0xe00] ;  /* 0x000e000009327984 */ /* 0x000e680000000a00 */
[----:B------:R-:W1:Y:S01]  /*1ea0*/  LDS.64 R52, [R9+0x1000] ;  /* 0x0010000009347984 */ /* 0x000e620000000a00 */
[C---:B--2---:R-:W-:Y:S01]  /*1eb0*/  FFMA R58, R24.reuse, R37, R15 ;  /* 0x00000025183a7223 */ /* 0x044fe2000000000f */
[----:B------:R-:W-:Y:S01]  /*1ec0*/  FFMA R56, R24, R36, R14 ;  /* 0x0000002418387223 */ /* 0x000fe2000000000e */
[C---:B---3--:R-:W-:Y:S01]  /*1ed0*/  FFMA R15, R20.reuse, R38, R16 ;  /* 0x00000026140f7223 */ /* 0x048fe20000000010 */
[C---:B------:R-:W-:Y:S01]  /*1ee0*/  FFMA R16, R20.reuse, R39, R17 ;  /* 0x0000002714107223 */ /* 0x040fe20000000011 */
[-C--:B----4-:R-:W-:Y:S01]  /*1ef0*/  FFMA R17, R20, R40.reuse, R28 ;  /* 0x0000002814117223 */ /* 0x090fe2000000001c */
[----:B-----5:R-:W-:Y:S01]  /*1f00*/  FFMA R60, R24, R40, R30 ;  /* 0x00000028183c7223 */ /* 0x020fe2000000001e */
[----:B------:R-:W-:-:S02]  /*1f10*/  FFMA R40, R20, R41, R29 ;  /* 0x0000002914287223 */ /* 0x000fc4000000001d */
[----:B------:R-:W2:Y:S01]  /*1f20*/  LDS.64 R28, [R9+0x1600] ;  /* 0x00160000091c7984 */ /* 0x000ea20000000a00 */
[C---:B------:R-:W-:Y:S01]  /*1f30*/  FFMA R57, R20.reuse, R36, R12 ;  /* 0x0000002414397223 */ /* 0x040fe2000000000c */
[----:B------:R-:W-:Y:S02]  /*1f40*/  FFMA R14, R20, R37, R13 ;  /* 0x00000025140e7223 */ /* 0x000fe4000000000d */
[----:B------:R-:W3:Y:S01]  /*1f50*/  LDS.64 R12, [R9+0x1200] ;  /* 0x00120000090c7984 */ /* 0x000ee20000000a00 */
[----:B------:R-:W-:-:S03]  /*1f60*/  FFMA R18, R24, R38, R18 ;  /* 0x0000002618127223 */ /* 0x000fc60000000012 */
[----:B------:R-:W4:Y:S01]  /*1f70*/  LDS.64 R36, [R9+0x1400] ;  /* 0x0014000009247984 */ /* 0x000f220000000a00 */
[----:B------:R-:W-:Y:S01]  /*1f80*/  FFMA R38, R24, R39, R19 ;  /* 0x0000002718267223 */ /* 0x000fe20000000013 */
[-C--:B0-----:R-:W-:Y:S01]  /*1f90*/  FFMA R19, R20, R42.reuse, R32 ;  /* 0x0000002a14137223 */ /* 0x081fe20000000020 */
[----:B------:R-:W-:Y:S01]  /*1fa0*/  FFMA R41, R24, R41, R31 ;  /* 0x0000002918297223 */ /* 0x000fe2000000001f */
[-C--:B------:R-:W-:Y:S01]  /*1fb0*/  FFMA R20, R20, R43.reuse, R33 ;  /* 0x0000002b14147223 */ /* 0x080fe20000000021 */
[----:B------:R-:W0:Y:S04]  /*1fc0*/  LDS.64 R30, [R9+0x1800] ;  /* 0x00180000091e7984 */ /* 0x000e280000000a00 */
[----:B------:R-:W5:Y:S01]  /*1fd0*/  LDS.64 R32, [R9+0x1a00] ;  /* 0x001a000009207984 */ /* 0x000f620000000a00 */
[C---:B------:R-:W-:Y:S01]  /*1fe0*/  FFMA R34, R24.reuse, R42, R34 ;  /* 0x0000002a18227223 */ /* 0x040fe20000000022 */
[----:B------:R-:W-:Y:S01]  /*1ff0*/  FFMA R24, R24, R43, R35 ;  /* 0x0000002b18187223 */ /* 0x000fe20000000023 */
[C---:B-1----:R-:W-:Y:S01]  /*2000*/  FFMA R57, R44.reuse, R21, R57 ;  /* 0x000000152c397223 */ /* 0x042fe20000000039 */
[C---:B------:R-:W-:Y:S01]  /*2010*/  FFMA R39, R21.reuse, R45, R14 ;  /* 0x0000002d15277223 */ /* 0x040fe2000000000e */
[-C--:B------:R-:W-:Y:S01]  /*2020*/  FFMA R61, R21, R47.reuse, R16 ;  /* 0x0000002f153d7223 */ /* 0x080fe20000000010 */
[----:B------:R-:W-:Y:S01]  /*2030*/  FFMA R38, R25, R47, R38 ;  /* 0x0000002f19267223 */ /* 0x000fe20000000026 */
[-C--:B------:R-:W-:Y:S01]  /*2040*/  FFMA R43, R21, R49.reuse, R40 ;  /* 0x00000031152b7223 */ /* 0x080fe20000000028 */
[C---:B------:R-:W-:Y:S01]  /*2050*/  FFMA R41, R25.reuse, R49, R41 ;  /* 0x0000003119297223 */ /* 0x040fe20000000029 */
[----:B------:R-:W-:Y:S01]  /*2060*/  FFMA R35, R44, R25, R56 ;  /* 0x000000192c237223 */ /* 0x000fe20000000038 */
[----:B------:R-:W-:Y:S01]  /*2070*/  FFMA R45, R25, R45, R58 ;  /* 0x0000002d192d7223 */ /* 0x000fe2000000003a */
[C---:B------:R-:W-:Y:S01]  /*2080*/  FFMA R15, R46.reuse, R21, R15 ;  /* 0x000000152e0f7223 */ /* 0x040fe2000000000f */
[----:B------:R-:W-:Y:S01]  /*2090*/  FFMA R59, R46, R25, R18 ;  /* 0x000000192e3b7223 */ /* 0x000fe20000000012 */
[C---:B------:R-:W-:Y:S01]  /*20a0*/  FFMA R17, R48.reuse, R21, R17 ;  /* 0x0000001530117223 */ /* 0x040fe20000000011 */
[----:B------:R-:W-:Y:S01]  /*20b0*/  FFMA R60, R48, R25, R60 ;  /* 0x00000019303c7223 */ /* 0x000fe2000000003c */
[C---:B------:R-:W-:Y:S01]  /*20c0*/  FFMA R47, R50.reuse, R21, R19 ;  /* 0x00000015322f7223 */ /* 0x040fe20000000013 */
[----:B------:R-:W-:Y:S01]  /*20d0*/  FFMA R49, R50, R25, R34 ;  /* 0x0000001932317223 */ /* 0x000fe20000000022 */
[-C--:B------:R-:W-:Y:S01]  /*20e0*/  FFMA R40, R21, R51.reuse, R20 ;  /* 0x0000003315287223 */ /* 0x080fe20000000014 */
[----:B------:R-:W-:Y:S01]  /*20f0*/  FFMA R51, R25, R51, R24 ;  /* 0x0000003319337223 */ /* 0x000fe20000000018 */
[----:B------:R-:W1:Y:S01]  /*2100*/  LDS.64 R20, [R9+0x1c00] ;  /* 0x001c000009147984 */ /* 0x000e620000000a00 */
[C---:B------:R-:W-:Y:S01]  /*2110*/  FFMA R57, R52.reuse, R22, R57 ;  /* 0x0000001634397223 */ /* 0x040fe20000000039 */
[----:B------:R-:W-:-:S02]  /*2120*/  FFMA R52, R52, R26, R35 ;  /* 0x0000001a34347223 */ /* 0x000fc40000000023 */
[----:B------:R-:W1:Y:S01]  /*2130*/  LDS.64 R24, [R9+0x1e00] ;  /* 0x001e000009187984 */ /* 0x000e620000000a00 */
[-C--:B------:R-:W-:Y:S01]  /*2140*/  FFMA R42, R22, R53.reuse, R39 ;  /* 0x00000035162a7223 */ /* 0x080fe20000000027 */
[----:B------:R-:W-:Y:S01]  /*2150*/  FFMA R44, R26, R53, R45 ;  /* 0x000000351a2c7223 */ /* 0x000fe2000000002d */
[-C--:B--2---:R-:W-:Y:S01]  /*2160*/  FFMA R49, R28, R26.reuse, R49 ;  /* 0x0000001a1c317223 */ /* 0x084fe20000000031 */
[----:B---3--:R-:W-:Y:S01]  /*2170*/  FFMA R46, R12, R26, R59 ;  /* 0x0000001a0c2e7223 */ /* 0x008fe2000000003b */
[-C--:B------:R-:W-:Y:S01]  /*2180*/  FFMA R50, R26, R13.reuse, R38 ;  /* 0x0000000d1a327223 */ /* 0x080fe20000000026 */
[----:B------:R-:W-:Y:S01]  /*2190*/  FFMA R45, R12, R22, R15 ;  /* 0x000000160c2d7223 */ /* 0x000fe2000000000f */
[----:B------:R-:W-:Y:S01]  /*21a0*/  FFMA R48, R22, R13, R61 ;  /* 0x0000000d16307223 */ /* 0x000fe2000000003d */
[----:B----4-:R-:W-:Y:S01]  /*21b0*/  FFMA R60, R36, R26, R60 ;  /* 0x0000001a243c7223 */ /* 0x010fe2000000003c */
[-C--:B------:R-:W-:Y:S01]  /*21c0*/  FFMA R58, R26, R37.reuse, R41 ;  /* 0x000000251a3a7223 */ /* 0x080fe20000000029 */
[-C--:B------:R-:W-:Y:S01]  /*21d0*/  FFMA R53, R36, R22.reuse, R17 ;  /* 0x0000001624357223 */ /* 0x080fe20000000011 */
[----:B------:R-:W-:Y:S01]  /*21e0*/  FFMA R56, R22, R37, R43 ;  /* 0x0000002516387223 */ /* 0x000fe2000000002b */
[----:B------:R-:W-:Y:S01]  /*21f0*/  FFMA R47, R28, R22, R47 ;  /* 0x000000161c2f7223 */ /* 0x000fe2000000002f */
[-C--:B------:R-:W-:Y:S01]  /*2200*/  FFMA R40, R22, R29.reuse, R40 ;  /* 0x0000001d16287223 */ /* 0x080fe20000000028 */
[----:B------:R-:W-:Y:S01]  /*2210*/  FFMA R26, R26, R29, R51 ;  /* 0x0000001d1a1a7223 */ /* 0x000fe20000000033 */
[----:B------:R-:W-:Y:S04]  /*2220*/  LDS.128 R12, [R55+0x50] ;  /* 0x00005000370c7984 */ /* 0x000fe80000000c00 */
[----:B------:R-:W2:Y:S04]  /*2230*/  LDS.64 R34, [R9+0x2000] ;  /* 0x0020000009227984 */ /* 0x000ea80000000a00 */
[----:B------:R-:W3:Y:S04]  /*2240*/  LDS.128 R16, [R55+0x2050] ;  /* 0x0020500037107984 */ /* 0x000ee80000000c00 */
[----:B------:R-:W4:Y:S04]  /*2250*/  LDS.64 R36, [R9+0x2200] ;  /* 0x0022000009247984 */ /* 0x000f280000000a00 */
[----:B------:R-:W4:Y:S01]  /*2260*/  LDS.64 R28, [R9+0x2400] ;  /* 0x00240000091c7984 */ /* 0x000f220000000a00 */
[C---:B0-----:R-:W-:Y:S01]  /*2270*/  FFMA R57, R30.reuse, R23, R57 ;  /* 0x000000171e397223 */ /* 0x041fe20000000039 */
[----:B------:R-:W-:Y:S01]  /*2280*/  FFMA R41, R30, R27, R52 ;  /* 0x0000001b1e297223 */ /* 0x000fe20000000034 */
[-C--:B------:R-:W-:Y:S01]  /*2290*/  FFMA R42, R23, R31.reuse, R42 ;  /* 0x0000001f172a7223 */ /* 0x080fe2000000002a */
[----:B------:R-:W0:Y:S01]  /*22a0*/  LDS.64 R38, [R9+0x2600] ;  /* 0x0026000009267984 */ /* 0x000e220000000a00 */
[----:B------:R-:W-:Y:S01]  /*22b0*/  FFMA R44, R27, R31, R44 ;  /* 0x0000001f1b2c7223 */ /* 0x000fe2000000002c */
[C---:B-----5:R-:W-:Y:S01]  /*22c0*/  FFMA R45, R32.reuse, R23, R45 ;  /* 0x00000017202d7223 */ /* 0x060fe2000000002d */
[----:B------:R-:W-:Y:S01]  /*22d0*/  FFMA R43, R32, R27, R46 ;  /* 0x0000001b202b7223 */ /* 0x000fe2000000002e */
[-C--:B------:R-:W-:Y:S01]  /*22e0*/  FFMA R48, R23, R33.reuse, R48 ;  /* 0x0000002117307223 */ /* 0x080fe20000000030 */
[----:B------:R-:W-:Y:S01]  /*22f0*/  FFMA R50, R27, R33, R50 ;  /* 0x000000211b327223 */ /* 0x000fe20000000032 */
[----:B------:R-:W5:Y:S04]  /*2300*/  LDS.64 R30, [R9+0x2800] ;  /* 0x00280000091e7984 */ /* 0x000f680000000a00 */
[----:B------:R-:W5:Y:S01]  /*2310*/  LDS.64 R32, [R9+0x2a00] ;  /* 0x002a000009207984 */ /* 0x000f620000000a00 */
[C---:B-1----:R-:W-:Y:S01]  /*2320*/  FFMA R53, R20.reuse, R23, R53 ;  /* 0x0000001714357223 */ /* 0x042fe20000000035 */
[----:B------:R-:W-:Y:S01]  /*2330*/  FFMA R51, R20, R27, R60 ;  /* 0x0000001b14337223 */ /* 0x000fe2000000003c */
[-C--:B------:R-:W-:Y:S01]  /*2340*/  FFMA R56, R23, R21.reuse, R56 ;  /* 0x0000001517387223 */ /* 0x080fe20000000038 */
[----:B------:R-:W-:Y:S01]  /*2350*/  FFMA R58, R27, R21, R58 ;  /* 0x000000151b3a7223 */ /* 0x000fe2000000003a */
[C---:B------:R-:W-:Y:S01]  /*2360*/  FFMA R47, R24.reuse, R23, R47 ;  /* 0x00000017182f7223 */ /* 0x040fe2000000002f */
[----:B------:R-:W1:Y:S01]  /*2370*/  LDS.64 R20, [R9+0x2c00] ;  /* 0x002c000009147984 */ /* 0x000e620000000a00 */
[----:B------:R-:W-:Y:S01]  /*2380*/  FFMA R40, R23, R25, R40 ;  /* 0x0000001917287223 */ /* 0x000fe20000000028 */
[----:B------:R-:W-:-:S02]  /*2390*/  FFMA R49, R24, R27, R49 ;  /* 0x0000001b18317223 */ /* 0x000fc40000000031 */
[----:B------:R-:W1:Y:S01]  /*23a0*/  LDS.64 R22, [R9+0x2e00] ;  /* 0x002e000009167984 */ /* 0x000e620000000a00 */
[----:B------:R-:W-:Y:S01]  /*23b0*/  FFMA R46, R27, R25, R26 ;  /* 0x000000191b2e7223 */ /* 0x000fe2000000001a */
[CC--:B--2---:R-:W-:Y:S02]  /*23c0*/  FFMA R57, R12.reuse, R34.reuse, R57 ;  /* 0x000000220c397223 */ /* 0x0c4fe40000000039 */
[----:B------:R-:W2:Y:S01]  /*23d0*/  LDS.64 R24, [R9+0x3000] ;  /* 0x0030000009187984 */ /* 0x000ea20000000a00 */
[-C--:B------:R-:W-:Y:S01]  /*23e0*/  FFMA R42, R12, R35.reuse, R42 ;  /* 0x000000230c2a7223 */ /* 0x080fe2000000002a */
[C---:B---3--:R-:W-:Y:S01]  /*23f0*/  FFMA R52, R16.reuse, R34, R41 ;  /* 0x0000002210347223 */ /* 0x048fe20000000029 */
[----:B------:R-:W-:Y:S01]  /*2400*/  FFMA R44, R16, R35, R44 ;  /* 0x00000023102c7223 */ /* 0x000fe2000000002c */
[----:B------:R-:W3:Y:S01]  /*2410*/  LDS.64 R26, [R9+0x3200] ;  /* 0x00320000091a7984 */ /* 0x000ee20000000a00 */
[-C--:B----4-:R-:W-:Y:S01]  /*2420*/  FFMA R45, R12, R36.reuse, R45 ;  /* 0x000000240c2d7223 */ /* 0x090fe2000000002d */
[----:B------:R-:W-:Y:S01]  /*2430*/  FFMA R36, R16, R36, R43 ;  /* 0x0000002410247223 */ /* 0x000fe2000000002b */
[-C--:B------:R-:W-:Y:S01]  /*2440*/  FFMA R48, R12, R37.reuse, R48 ;  /* 0x000000250c307223 */ /* 0x080fe20000000030 */
[----:B------:R-:W-:Y:S01]  /*2450*/  FFMA R50, R16, R37, R50 ;  /* 0x0000002510327223 */ /* 0x000fe20000000032 */
[-C--:B------:R-:W-:Y:S01]  /*2460*/  FFMA R53, R12, R28.reuse, R53 ;  /* 0x0000001c0c357223 */ /* 0x080fe20000000035 */
[----:B------:R-:W-:Y:S01]  /*2470*/  FFMA R60, R16, R28, R51 ;  /* 0x0000001c103c7223 */ /* 0x000fe20000000033 */
[-C--:B------:R-:W-:Y:S01]  /*2480*/  FFMA R56, R12, R29.reuse, R56 ;  /* 0x0000001d0c387223 */ /* 0x080fe20000000038 */
[----:B------:R-:W-:Y:S01]  /*2490*/  FFMA R58, R16, R29, R58 ;  /* 0x0000001d103a7223 */ /* 0x000fe2000000003a */
[----:B------:R-:W4:Y:S01]  /*24a0*/  LDS.64 R34, [R9+0x3400] ;  /* 0x0034000009227984 */ /* 0x000f220000000a00 */
[----:B0-----:R-:W-:-:S03]  /*24b0*/  FFMA R40, R12, R39, R40 ;  /* 0x000000270c287223 */ /* 0x001fc60000000028 */
[----:B------:R-:W0:Y:S01]  /*24c0*/  LDS.64 R28, [R9+0x3600] ;  /* 0x00360000091c7984 */ /* 0x000e220000000a00 */
[----:B------:R-:W-:Y:S01]  /*24d0*/  FFMA R46, R16, R39, R46 ;  /* 0x00000027102e7223 */ /* 0x000fe2000000002e */
[C---:B-----5:R-:W-:Y:S01]  /*24e0*/  FFMA R57, R30.reuse, R13, R57 ;  /* 0x0000000d1e397223 */ /* 0x060fe20000000039 */
[----:B------:R-:W-:Y:S01]  /*24f0*/  FFMA R39, R30, R17, R52 ;  /* 0x000000111e277223 */ /* 0x000fe20000000034 */
[-C--:B------:R-:W-:Y:S01]  /*2500*/  FFMA R41, R13, R31.reuse, R42 ;  /* 0x0000001f0d297223 */ /* 0x080fe2000000002a */
[----:B------:R-:W-:Y:S01]  /*2510*/  FFMA R43, R17, R31, R44 ;  /* 0x0000001f112b7223 */ /* 0x000fe2000000002c */
[C---:B------:R-:W-:Y:S01]  /*2520*/  FFMA R45, R32.reuse, R13, R45 ;  /* 0x0000000d202d7223 */ /* 0x040fe2000000002d */
[----:B------:R-:W-:Y:S01]  /*2530*/  FFMA R51, R32, R17, R36 ;  /* 0x0000001120337223 */ /* 0x000fe20000000024 */
[-C--:B------:R-:W-:Y:S01]  /*2540*/  FFMA R59, R13, R33.reuse, R48 ;  /* 0x000000210d3b7223 */ /* 0x080fe20000000030 */
[----:B------:R-:W-:Y:S01]  /*2550*/  FFMA R50, R17, R33, R50 ;  /* 0x0000002111327223 */ /* 0x000fe20000000032 */
[----:B------:R-:W5:Y:S04]  /*2560*/  LDS.64 R30, [R9+0x3800] ;  /* 0x00380000091e7984 */ /* 0x000f680000000a00 */
[----:B------:R-:W5:Y:S01]  /*2570*/  LDS.64 R32, [R9+0x3a00] ;  /* 0x003a000009207984 */ /* 0x000f620000000a00 */
[-C--:B------:R-:W-:Y:S01]  /*2580*/  FFMA R47, R12, R38.reuse, R47 ;  /* 0x000000260c2f7223 */ /* 0x080fe2000000002f */
        /* <DEDUP_REMOVED lines=9> */
[----:B------:R-:W1:Y:S01]  /*2620*/  LDS.64 R36, [R9+0x3c00] ;  /* 0x003c000009247984 */ /* 0x000e620000000a00 */
[----:B--2---:R-:W-:-:S03]  /*2630*/  FFMA R38, R24, R18, R39 ;  /* 0x0000001218267223 */ /* 0x004fc60000000027 */
[----:B------:R-:W2:Y:S01]  /*2640*/  LDS.64 R12, [R9+0x3e00] ;  /* 0x003e0000090c7984 */ /* 0x000ea20000000a00 */
[-C--:B------:R-:W-:Y:S01]  /*2650*/  FFMA R57, R24, R14.reuse, R57 ;  /* 0x0000000e18397223 */ /* 0x080fe20000000039 */
[-C--:B------:R-:W-:Y:S01]  /*2660*/  FFMA R42, R14, R25.reuse, R41 ;  /* 0x000000190e2a7223 */ /* 0x080fe20000000029 */
        /* <DEDUP_REMOVED lines=9> */
[C---:B0-----:R-:W-:Y:S01]  /*2700*/  FFMA R47, R28.reuse, R14, R47 ;  /* 0x0000000e1c2f7223 */ /* 0x041fe2000000002f */
[----:B------:R-:W-:Y:S01]  /*2710*/  FFMA R61, R28, R18, R61 ;  /* 0x000000121c3d7223 */ /* 0x000fe2000000003d */
[-C--:B------:R-:W-:Y:S01]  /*2720*/  FFMA R40, R14, R29.reuse, R40 ;  /* 0x0000001d0e287223 */ /* 0x080fe20000000028 */
[----:B------:R-:W-:Y:S01]  /*2730*/  FFMA R46, R18, R29, R46 ;  /* 0x0000001d122e7223 */ /* 0x000fe2000000002e */
[----:B------:R-:W-:Y:S04]  /*2740*/  LDS.128 R24, [R55+0x60] ;  /* 0x0000600037187984 */ /* 0x000fe80000000c00 */
[----:B------:R-:W0:Y:S04]  /*2750*/  LDS.64 R16, [R9+0x4000] ;  /* 0x0040000009107984 */ /* 0x000e280000000a00 */
[----:B------:R-:W3:Y:S04]  /*2760*/  LDS.128 R20, [R55+0x2060] ;  /* 0x0020600037147984 */ /* 0x000ee80000000c00 */
[----:B------:R-:W4:Y:S04]  /*2770*/  LDS.64 R34, [R9+0x4200] ;  /* 0x0042000009227984 */ /* 0x000f280000000a00 */
[----:B------:R-:W4:Y:S01]  /*2780*/  LDS.64 R28, [R9+0x4400] ;  /* 0x00440000091c7984 */ /* 0x000f220000000a00 */
        /* <DEDUP_REMOVED lines=14> */
[C---:B--2---:R-:W-:Y:S01]  /*2870*/  FFMA R47, R12.reuse, R15, R47 ;  /* 0x0000000f0c2f7223 */ /* 0x044fe2000000002f */
[----:B------:R-:W-:Y:S01]  /*2880*/  FFMA R61, R12, R19, R61 ;  /* 0x000000130c3d7223 */ /* 0x000fe2000000003d */
[-C--:B------:R-:W-:Y:S01]  /*2890*/  FFMA R40, R15, R13.reuse, R40 ;  /* 0x0000000d0f287223 */ /* 0x080fe20000000028 */
[----:B------:R-:W-:Y:S01]  /*28a0*/  FFMA R46, R19, R13, R46 ;  /* 0x0000000d132e7223 */ /* 0x000fe2000000002e */
[----:B------:R-:W1:Y:S04]  /*28b0*/  LDS.64 R38, [R9+0x4a00] ;  /* 0x004a000009267984 */ /* 0x000e680000000a00 */
[----:B------:R-:W2:Y:S04]  /*28c0*/  LDS.64 R36, [R9+0x4c00] ;  /* 0x004c000009247984 */ /* 0x000ea80000000a00 */
[----:B------:R-:W2:Y:S01]  /*28d0*/  LDS.64 R12, [R9+0x4e00] ;  /* 0x004e0000090c7984 */ /* 0x000ea20000000a00 */
[-C--:B0-----:R-:W-:Y:S01]  /*28e0*/  FFMA R57, R24, R16.reuse, R57 ;  /* 0x0000001018397223 */ /* 0x081fe20000000039 */
[----:B---3--:R-:W-:Y:S01]  /*28f0*/  FFMA R18, R20, R16, R41 ;  /* 0x0000001014127223 */ /* 0x008fe20000000029 */
[-C--:B------:R-:W-:Y:S01]  /*2900*/  FFMA R42, R24, R17.reuse, R42 ;  /* 0x00000011182a7223 */ /* 0x080fe2000000002a */
[----:B------:R-:W-:Y:S01]  /*2910*/  FFMA R44, R20, R17, R44 ;  /* 0x00000011142c7223 */ /* 0x000fe2000000002c */
[----:B------:R-:W0:Y:S01]  /*2920*/  LDS.64 R14, [R9+0x5000] ;  /* 0x00500000090e7984 */ /* 0x000e220000000a00 */
        /* <DEDUP_REMOVED lines=8> */
[----:B------:R-:W3:Y:S04]  /*29b0*/  LDS.64 R16, [R9+0x5200] ;  /* 0x0052000009107984 */ /* 0x000ee80000000a00 */
[----:B------:R-:W4:Y:S04]  /*29c0*/  LDS.64 R34, [R9+0x5400] ;  /* 0x0054000009227984 */ /* 0x000f280000000a00 */
[----:B------:R-:W4:Y:S01]  /*29d0*/  LDS.64 R28, [R9+0x5600] ;  /* 0x00560000091c7984 */ /* 0x000f220000000a00 */
[-C--:B-----5:R-:W-:Y:S01]  /*29e0*/  FFMA R47, R24, R30.reuse, R47 ;  /* 0x0000001e182f7223 */ /* 0x0a0fe2000000002f */
        /* <DEDUP_REMOVED lines=9> */
[----:B-1----:R-:W-:Y:S01]  /*2a80*/  FFMA R45, R38, R25, R45 ;  /* 0x00000019262d7223 */ /* 0x002fe2000000002d */
[-C--:B------:R-:W-:Y:S01]  /*2a90*/  FFMA R52, R25, R39.reuse, R52 ;  /* 0x0000002719347223 */ /* 0x080fe20000000034 */
[----:B------:R-:W-:Y:S01]  /*2aa0*/  FFMA R50, R21, R39, R50 ;  /* 0x0000002715327223 */ /* 0x000fe20000000032 */
[----:B--2---:R-:W-:Y:S01]  /*2ab0*/  FFMA R49, R36, R25, R49 ;  /* 0x0000001924317223 */ /* 0x004fe20000000031 */
[C---:B------:R-:W-:Y:S01]  /*2ac0*/  FFMA R43, R25.reuse, R37, R56 ;  /* 0x00000025192b7223 */ /* 0x040fe20000000038 */
[----:B------:R-:W-:Y:S01]  /*2ad0*/  FFMA R47, R12, R25, R47 ;  /* 0x000000190c2f7223 */ /* 0x000fe2000000002f */
[----:B------:R-:W-:Y:S01]  /*2ae0*/  FFMA R40, R25, R13, R40 ;  /* 0x0000000d19287223 */ /* 0x000fe20000000028 */
[-C--:B------:R-:W-:Y:S01]  /*2af0*/  FFMA R59, R38, R21.reuse, R48 ;  /* 0x00000015263b7223 */ /* 0x080fe20000000030 */
[----:B------:R-:W-:Y:S01]  /*2b00*/  FFMA R39, R36, R21, R60 ;  /* 0x0000001524277223 */ /* 0x000fe2000000003c */
[C---:B------:R-:W-:Y:S01]  /*2b10*/  FFMA R53, R21.reuse, R37, R58 ;  /* 0x0000002515357223 */ /* 0x040fe2000000003a */
[----:B------:R-:W-:Y:S01]  /*2b20*/  FFMA R61, R12, R21, R61 ;  /* 0x000000150c3d7223 */ /* 0x000fe2000000003d */
[----:B------:R-:W-:Y:S01]  /*2b30*/  FFMA R46, R21, R13, R46 ;  /* 0x0000000d152e7223 */ /* 0x000fe2000000002e */
[----:B------:R-:W1:Y:S01]  /*2b40*/  LDS.64 R24, [R9+0x5e00] ;  /* 0x005e000009187984 */ /* 0x000e620000000a00 */
[C---:B0-----:R-:W-:Y:S01]  /*2b50*/  FFMA R57, R14.reuse, R26, R57 ;  /* 0x0000001a0e397223 */ /* 0x041fe20000000039 */
[----:B------:R-:W-:-:S02]  /*2b60*/  FFMA R38, R14, R22, R19 ;  /* 0x000000160e267223 */ /* 0x000fc40000000013 */
[----:B------:R-:W0:Y:S01]  /*2b70*/  LDS.64 R20, [R9+0x5c00] ;  /* 0x005c000009147984 */ /* 0x000e220000000a00 */
[-C--:B------:R-:W-:Y:S01]  /*2b80*/  FFMA R42, R26, R15.reuse, R41 ;  /* 0x0000000f1a2a7223 */ /* 0x080fe20000000029 */
[----:B------:R-:W-:Y:S01]  /*2b90*/  FFMA R44, R22, R15, R51 ;  /* 0x0000000f162c7223 */ /* 0x000fe20000000033 */
[----:B---3--:R-:W-:Y:S01]  /*2ba0*/  FFMA R45, R16, R26, R45 ;  /* 0x0000001a102d7223 */ /* 0x008fe2000000002d */
[----:B------:R-:W-:Y:S01]  /*2bb0*/  FFMA R52, R26, R17, R52 ;  /* 0x000000111a347223 */ /* 0x000fe20000000034 */
[----:B------:R-:W-:Y:S01]  /*2bc0*/  FFMA R48, R16, R22, R59 ;  /* 0x0000001610307223 */ /* 0x000fe2000000003b */
[-C--:B----4-:R-:W-:Y:S01]  /*2bd0*/  FFMA R49, R34, R26.reuse, R49 ;  /* 0x0000001a22317223 */ /* 0x090fe20000000031 */
[----:B------:R-:W-:Y:S01]  /*2be0*/  FFMA R58, R26, R35, R43 ;  /* 0x000000231a3a7223 */ /* 0x000fe2000000002b */
[----:B------:R-:W-:Y:S01]  /*2bf0*/  FFMA R50, R22, R17, R50 ;  /* 0x0000001116327223 */ /* 0x000fe20000000032 */
[----:B------:R-:W-:Y:S01]  /*2c00*/  LDS.128 R12, [R55+0x70] ;  /* 0x00007000370c7984 */ /* 0x000fe20000000c00 */
[----:B------:R-:W-:Y:S01]  /*2c10*/  FFMA R47, R28, R26, R47 ;  /* 0x0000001a1c2f7223 */ /* 0x000fe2000000002f */
[-C--:B------:R-:W-:Y:S01]  /*2c20*/  FFMA R56, R34, R22.reuse, R39 ;  /* 0x0000001622387223 */ /* 0x080fe20000000027 */
[----:B------:R-:W-:Y:S01]  /*2c30*/  FFMA R60, R22, R35, R53 ;  /* 0x00000023163c7223 */ /* 0x000fe20000000035 */
[----:B------:R-:W2:Y:S01]  /*2c40*/  LDS.64 R36, [R9+0x6000] ;  /* 0x0060000009247984 */ /* 0x000ea20000000a00 */
[-C--:B------:R-:W-:Y:S01]  /*2c50*/  FFMA R26, R26, R29.reuse, R40 ;  /* 0x0000001d1a1a7223 */ /* 0x080fe20000000028 */
[----:B------:R-:W-:Y:S01]  /*2c60*/  FFMA R61, R28, R22, R61 ;  /* 0x000000161c3d7223 */ /* 0x000fe2000000003d */
[----:B------:R-:W-:Y:S01]  /*2c70*/  FFMA R46, R22, R29, R46 ;  /* 0x0000001d162e7223 */ /* 0x000fe2000000002e */
[----:B------:R-:W3:Y:S04]  /*2c80*/  LDS.128 R16, [R55+0x2070] ;  /* 0x0020700037107984 */ /* 0x000ee80000000c00 */
[----:B------:R-:W4:Y:S01]  /*2c90*/  LDS.64 R34, [R9+0x6200] ;  /* 0x0062000009227984 */ /* 0x000f220000000a00 */
[----:B-----5:R-:W-:-:S03]  /*2ca0*/  FFMA R57, R30, R27, R57 ;  /* 0x0000001b1e397223 */ /* 0x020fc60000000039 */
[----:B------:R-:W5:Y:S01]  /*2cb0*/  LDS.64 R40, [R9+0x6400] ;  /* 0x0064000009287984 */ /* 0x000f620000000a00 */
[----:B------:R-:W-:Y:S01]  /*2cc0*/  FFMA R39, R30, R23, R38 ;  /* 0x000000171e277223 */ /* 0x000fe20000000026 */
[-C--:B------:R-:W-:Y:S01]  /*2cd0*/  FFMA R42, R27, R31.reuse, R42 ;  /* 0x0000001f1b2a7223 */ /* 0x080fe2000000002a */
[----:B------:R-:W-:Y:S01]  /*2ce0*/  FFMA R44, R23, R31, R44 ;  /* 0x0000001f172c7223 */ /* 0x000fe2000000002c */
[----:B------:R-:W5:Y:S01]  /*2cf0*/  LDS.64 R28, [R9+0x6600] ;  /* 0x00660000091c7984 */ /* 0x000f620000000a00 */
[C---:B------:R-:W-:Y:S01]  /*2d00*/  FFMA R45, R32.reuse, R27, R45 ;  /* 0x0000001b202d7223 */ /* 0x040fe2000000002d */
[----:B------:R-:W-:Y:S01]  /*2d10*/  FFMA R43, R32, R23, R48 ;  /* 0x00000017202b7223 */ /* 0x000fe20000000030 */
[-C--:B------:R-:W-:Y:S01]  /*2d20*/  FFMA R52, R27, R33.reuse, R52 ;  /* 0x000000211b347223 */ /* 0x080fe20000000034 */
[----:B------:R-:W-:Y:S01]  /*2d30*/  FFMA R50, R23, R33, R50 ;  /* 0x0000002117327223 */ /* 0x000fe20000000032 */
[----:B------:R-:W5:Y:S04]  /*2d40*/  LDS.64 R30, [R9+0x6800] ;  /* 0x00680000091e7984 */ /* 0x000f680000000a00 */
[----:B------:R-:W5:Y:S01]  /*2d50*/  LDS.64 R32, [R9+0x6a00] ;  /* 0x006a000009207984 */ /* 0x000f620000000a00 */
[----:B-1----:R-:W-:Y:S01]  /*2d60*/  FFMA R61, R24, R23, R61 ;  /* 0x00000017183d7223 */ /* 0x002fe2000000003d */
[C---:B0-----:R-:W-:Y:S01]  /*2d70*/  FFMA R49, R20.reuse, R27, R49 ;  /* 0x0000001b14317223 */ /* 0x041fe20000000031 */
[----:B------:R-:W-:Y:S01]  /*2d80*/  FFMA R51, R20, R23, R56 ;  /* 0x0000001714337223 */ /* 0x000fe20000000038 */
[-C--:B------:R-:W-:Y:S01]  /*2d90*/  FFMA R58, R27, R21.reuse, R58 ;  /* 0x000000151b3a7223 */ /* 0x080fe2000000003a */
[C---:B------:R-:W-:Y:S01]  /*2da0*/  FFMA R60, R23.reuse, R21, R60 ;  /* 0x00000015173c7223 */ /* 0x040fe2000000003c */
[----:B------:R-:W-:Y:S01]  /*2db0*/  FFMA R53, R23, R25, R46 ;  /* 0x0000001917357223 */ /* 0x000fe2000000002e */
[----:B------:R-:W0:Y:S01]  /*2dc0*/  LDS.64 R20, [R9+0x6c00] ;  /* 0x006c000009147984 */ /* 0x000e220000000a00 */
[----:B------:R-:W-:Y:S01]  /*2dd0*/  FFMA R47, R24, R27, R47 ;  /* 0x0000001b182f7223 */ /* 0x000fe2000000002f */
[----:B------:R-:W-:-:S02]  /*2de0*/  FFMA R38, R27, R25, R26 ;  /* 0x000000191b267223 */ /* 0x000fc4000000001a */
[----:B------:R-:W1:Y:S01]  /*2df0*/  LDS.64 R22, [R9+0x6e00] ;  /* 0x006e000009167984 */ /* 0x000e620000000a00 */
[CC--:B--2---:R-:W-:Y:S01]  /*2e00*/  FFMA R57, R12.reuse, R36.reuse, R57 ;  /* 0x000000240c397223 */ /* 0x0c4fe20000000039 */
[-C--:B------:R-:W-:Y:S02]  /*2e10*/  FFMA R42, R12, R37.reuse, R42 ;  /* 0x000000250c2a7223 */ /* 0x080fe4000000002a */
[----:B------:R-:W2:Y:S01]  /*2e20*/  LDS.64 R24, [R9+0x7000] ;  /* 0x0070000009187984 */ /* 0x000ea20000000a00 */
[C---:B---3--:R-:W-:Y:S01]  /*2e30*/  FFMA R36, R16.reuse, R36, R39 ;  /* 0x0000002410247223 */ /* 0x048fe20000000027 */
[----:B------:R-:W-:Y:S02]  /*2e40*/  FFMA R44, R16, R37, R44 ;  /* 0x00000025102c7223 */ /* 0x000fe4000000002c */
[----:B------:R-:W3:Y:S01]  /*2e50*/  LDS.64 R26, [R9+0x7200] ;  /* 0x00720000091a7984 */ /* 0x000ee20000000a00 */
[-C--:B----4-:R-:W-:Y:S01]  /*2e60*/  FFMA R45, R12, R34.reuse, R45 ;  /* 0x000000220c2d7223 */ /* 0x090fe2000000002d */
[----:B------:R-:W-:Y:S01]  /*2e70*/  FFMA R46, R16, R34, R43 ;  /* 0x00000022102e7223 */ /* 0x000fe2000000002b */
[-C--:B------:R-:W-:Y:S01]  /*2e80*/  FFMA R52, R12, R35.reuse, R52 ;  /* 0x000000230c347223 */ /* 0x080fe20000000034 */
[----:B------:R-:W-:Y:S01]  /*2e90*/  FFMA R50, R16, R35, R50 ;  /* 0x0000002310327223 */ /* 0x000fe20000000032 */
[-C--:B-----5:R-:W-:Y:S01]  /*2ea0*/  FFMA R49, R12, R40.reuse, R49 ;  /* 0x000000280c317223 */ /* 0x0a0fe20000000031 */
[----:B------:R-:W-:Y:S01]  /*2eb0*/  FFMA R48, R16, R40, R51 ;  /* 0x0000002810307223 */ /* 0x000fe20000000033 */
[-C--:B------:R-:W-:Y:S01]  /*2ec0*/  FFMA R58, R12, R41.reuse, R58 ;  /* 0x000000290c3a7223 */ /* 0x080fe2000000003a */
[----:B------:R-:W-:Y:S01]  /*2ed0*/  FFMA R60, R16, R41, R60 ;  /* 0x00000029103c7223 */ /* 0x000fe2000000003c */
[----:B------:R-:W4:Y:S01]  /*2ee0*/  LDS.64 R34, [R9+0x7400] ;  /* 0x0074000009227984 */ /* 0x000f220000000a00 */
[-C--:B------:R-:W-:Y:S01]  /*2ef0*/  FFMA R47, R12, R28.reuse, R47 ;  /* 0x0000001c0c2f7223 */ /* 0x080fe2000000002f */
[----:B------:R-:W-:-:S02]  /*2f00*/  FFMA R56, R16, R28, R61 ;  /* 0x0000001c10387223 */ /* 0x000fc4000000003d */
[----:B------:R-:W5:Y:S01]  /*2f10*/  LDS.64 R40, [R9+0x7600] ;  /* 0x0076000009287984 */ /* 0x000f620000000a00 */
[-C--:B------:R-:W-:Y:S01]  /*2f20*/  FFMA R12, R12, R29.reuse, R38 ;  /* 0x0000001d0c0c7223 */ /* 0x080fe20000000026 */
[----:B------:R-:W-:Y:S01]  /*2f30*/  FFMA R16, R16, R29, R53 ;  /* 0x0000001d10107223 */ /* 0x000fe20000000035 */
[C---:B------:R-:W-:Y:S01]  /*2f40*/  FFMA R57, R30.reuse, R13, R57 ;  /* 0x0000000d1e397223 */ /* 0x040fe20000000039 */
        /* <DEDUP_REMOVED lines=11> */
[----:B0-----:R-:W-:Y:S01]  /*3000*/  FFMA R49, R20, R13, R49 ;  /* 0x0000000d14317223 */ /* 0x001fe20000000031 */
[----:B------:R-:W-:Y:S01]  /*3010*/  FFMA R63, R13, R21, R58 ;  /* 0x000000150d3f7223 */ /* 0x000fe2000000003a */
[----:B-1----:R-:W-:Y:S01]  /*3020*/  FFMA R47, R22, R13, R47 ;  /* 0x0000000d162f7223 */ /* 0x002fe2000000002f */
[----:B------:R-:W-:Y:S01]  /*3030*/  FFMA R61, R20, R17, R48 ;  /* 0x00000011143d7223 */ /* 0x000fe20000000030 */
[----:B------:R-:W-:Y:S01]  /*3040*/  FFMA R21, R17, R21, R60 ;  /* 0x0000001511157223 */ /* 0x000fe2000000003c */
[----:B------:R-:W-:Y:S01]  /*3050*/  FFMA R65, R22, R17, R56 ;  /* 0x0000001116417223 */ /* 0x000fe20000000038 */
[-C--:B------:R-:W-:Y:S01]  /*3060*/  FFMA R13, R13, R23.reuse, R12 ;  /* 0x000000170d0d7223 */ /* 0x080fe2000000000c */
[----:B------:R-:W-:Y:S01]  /*3070*/  FFMA R17, R17, R23, R16 ;  /* 0x0000001711117223 */ /* 0x000fe20000000010 */
[C---:B--2---:R-:W-:Y:S01]  /*3080*/  FFMA R16, R14.reuse, R25, R43 ;  /* 0x000000190e107223 */ /* 0x044fe2000000002b */
[----:B---3--:R-:W-:Y:S01]  /*3090*/  FFMA R20, R14, R27, R55 ;  /* 0x0000001b0e147223 */ /* 0x008fe20000000037 */
[-C--:B------:R-:W-:Y:S01]  /*30a0*/  FFMA R57, R24, R14.reuse, R57 ;  /* 0x0000000e18397223 */ /* 0x080fe20000000039 */
[C---:B------:R-:W-:Y:S01]  /*30b0*/  FFMA R45, R26.reuse, R14, R45 ;  /* 0x0000000e1a2d7223 */ /* 0x040fe2000000002d */
[-C--:B------:R-:W-:Y:S01]  /*30c0*/  FFMA R53, R26, R18.reuse, R53 ;  /* 0x000000121a357223 */ /* 0x080fe20000000035 */
[----:B------:R-:W-:Y:S01]  /*30d0*/  FFMA R24, R24, R18, R37 ;  /* 0x0000001218187223 */ /* 0x000fe20000000025 */
[C---:B------:R-:W-:Y:S01]  /*30e0*/  FFMA R36, R18.reuse, R25, R51 ;  /* 0x0000001912247223 */ /* 0x040fe20000000033 */
[----:B------:R-:W-:Y:S01]  /*30f0*/  FFMA R42, R18, R27, R59 ;  /* 0x0000001b122a7223 */ /* 0x000fe2000000003b */
[----:B----4-:R-:W-:Y:S01]  /*3100*/  FFMA R49, R34, R14, R49 ;  /* 0x0000000e22317223 */ /* 0x010fe20000000031 */
[-C--:B------:R-:W-:Y:S01]  /*3110*/  FFMA R22, R14, R35.reuse, R63 ;  /* 0x000000230e167223 */ /* 0x080fe2000000003f */
[----:B------:R-:W-:Y:S01]  /*3120*/  FFMA R34, R34, R18, R61 ;  /* 0x0000001222227223 */ /* 0x000fe2000000003d */
[----:B------:R-:W-:Y:S01]  /*3130*/  FFMA R44, R18, R35, R21 ;  /* 0x00000023122c7223 */ /* 0x000fe20000000015 */
[C---:B-----5:R-:W-:Y:S01]  /*3140*/  FFMA R47, R40.reuse, R14, R47 ;  /* 0x0000000e282f7223 */ /* 0x060fe2000000002f */
[----:B------:R-:W-:Y:S01]  /*3150*/  FFMA R40, R40, R18, R65 ;  /* 0x0000001228287223 */ /* 0x000fe20000000041 */
[-C--:B------:R-:W-:Y:S01]  /*3160*/  FFMA R26, R14, R41.reuse, R13 ;  /* 0x000000290e1a7223 */ /* 0x080fe2000000000d */
        /* <DEDUP_REMOVED lines=8> */
[C---:B------:R-:W-:Y:S01]  /*31f0*/  FFMA R21, R15.reuse, R31, R22 ;  /* 0x0000001f0f157223 */ /* 0x040fe20000000016 */
[----:B------:R-:W-:Y:S01]  /*3200*/  FFMA R28, R28, R19, R53 ;  /* 0x000000131c1c7223 */ /* 0x000fe20000000035 */
[----:B------:R-:W-:Y:S01]  /*3210*/  FFMA R14, R32, R15, R47 ;  /* 0x0000000f200e7223 */ /* 0x000fe2000000002f */
[----:B------:R-:W-:Y:S01]  /*3220*/  FFMA R15, R15, R33, R26 ;  /* 0x000000210f0f7223 */ /* 0x000fe2000000001a */
[C---:B------:R-:W-:Y:S01]  /*3230*/  FFMA R29, R19.reuse, R29, R42 ;  /* 0x0000001d131d7223 */ /* 0x040fe2000000002a */
[----:B------:R-:W-:Y:S01]  /*3240*/  FFMA R30, R30, R19, R34 ;  /* 0x000000131e1e7223 */ /* 0x000fe20000000022 */
[C---:B------:R-:W-:Y:S01]  /*3250*/  FFMA R31, R19.reuse, R31, R44 ;  /* 0x0000001f131f7223 */ /* 0x040fe2000000002c */
[----:B------:R-:W-:Y:S01]  /*3260*/  FFMA R32, R32, R19, R40 ;  /* 0x0000001320207223 */ /* 0x000fe20000000028 */
[----:B------:R-:W-:Y:S01]  /*3270*/  FFMA R33, R19, R33, R18 ;  /* 0x0000002113217223 */ /* 0x000fe20000000012 */
[----:B------:R0:W-:Y:S01]  /*3280*/  STL.64 [R11+0x80], R12 ;  /* 0x0000800c0b007387 */ /* 0x0001e20000100a00 */
[----:B------:R-:W-:-:S03]  /*3290*/  IADD3 R54, PT, PT, R54, 0x1, RZ ;  /* 0x0000000136367810 */ /* 0x000fc60007ffe0ff */
[----:B------:R0:W-:Y:S04]  /*32a0*/  STL.64 [R11+0x480], R38 ;  /* 0x000480260b007387 */ /* 0x0001e80000100a00 */
[----:B------:R0:W-:Y:S04]  /*32b0*/  STL.64 [R11+0x180], R16 ;  /* 0x000180100b007387 */ /* 0x0001e80000100a00 */
[----:B------:R0:W-:Y:S04]  /*32c0*/  STL.64 [R11+0x580], R28 ;  /* 0x0005801c0b007387 */ /* 0x0001e80000100a00 */
[----:B------:R0:W-:Y:S04]  /*32d0*/  STL.64 [R11+0x280], R20 ;  /* 0x000280140b007387 */ /* 0x0001e80000100a00 */
[----:B------:R0:W-:Y:S04]  /*32e0*/  STL.64 [R11+0x680], R30 ;  /* 0x0006801e0b007387 */ /* 0x0001e80000100a00 */
[----:B------:R0:W-:Y:S04]  /*32f0*/  STL.64 [R11+0x380], R14 ;  /* 0x0003800e0b007387 */ /* 0x0001e80000100a00 */
[----:B------:R0:W-:Y:S01]  /*3300*/  STL.64 [R11+0x780], R32 ;  /* 0x000780200b007387 */ /* 0x0001e20000100a00 */
[----:B------:R-:W-:-:S13]  /*3310*/  ISETP.NE.AND P1, PT, R54, 0x10, PT ;  /* 0x000000103600780c */ /* 0x000fda0003f25270 */
[----:B0-----:R-:W-:Y:S05]  /*3320*/  @P1 BRA `(.L_x_2) ;  /* 0xffffffe8006c1947 */ /* 0x001fea000383ffff */
[----:B------:R-:W-:Y:S05]  /*3330*/  @P0 BRA `(.L_x_3) ;  /* 0xffffffd400940947 */ /* 0x000fea000383ffff */
[----:B------:R-:W2:Y:S01]  /*3340*/  LDL.64 R22, [R1] ;  /* 0x0000000001167983 */ /* 0x000ea20000100a00 */
[----:B------:R-:W0:Y:S03]  /*3350*/  LDC.64 R4, c[0x0][0x390] ;  /* 0x0000e400ff047b82 */ /* 0x000e260000000a00 */
[----:B------:R-:W3:Y:S04]  /*3360*/  LDL.64 R8, [R1+0x100] ;  /* 0x0001000001087983 */ /* 0x000ee80000100a00 */
[----:B------:R-:W4:Y:S04]  /*3370*/  LDL.64 R10, [R1+0x200] ;  /* 0x00020000010a7983 */ /* 0x000f280000100a00 */
[----:B------:R-:W5:Y:S04]  /*3380*/  LDL.64 R12, [R1+0x300] ;  /* 0x00030000010c7983 */ /* 0x000f680000100a00 */
[----:B------:R-:W5:Y:S04]  /*3390*/  LDL.64 R14, [R1+0x400] ;  /* 0x00040000010e7983 */ /* 0x000f680000100a00 */
[----:B------:R-:W5:Y:S04]  /*33a0*/  LDL.64 R16, [R1+0x500] ;  /* 0x0005000001107983 */ /* 0x000f680000100a00 */
[----:B------:R-:W5:Y:S04]  /*33b0*/  LDL.64 R18, [R1+0x600] ;  /* 0x0006000001127983 */ /* 0x000f680000100a00 */
[----:B------:R-:W5:Y:S01]  /*33c0*/  LDL.64 R20, [R1+0x700] ;  /* 0x0007000001147983 */ /* 0x000f620000100a00 */
[----:B------:R-:W-:Y:S01]  /*33d0*/  SHF.L.U32 R2, R2, 0x11, RZ ;  /* 0x0000001102027819 */ /* 0x000fe200000006ff */
[----:B------:R-:W-:Y:S01]  /*33e0*/  UMOV UR4, 0x2 ;  /* 0x0000000200047882 */ /* 0x000fe20000000000 */
[----:B------:R-:W-:-:S02]  /*33f0*/  SHF.L.U32 R3, R0, 0xb, RZ ;  /* 0x0000000b00037819 */ /* 0x000fc400000006ff */
[----:B------:R-:W-:Y:S02]  /*3400*/  LOP3.LUT R2, R2, 0x7ff00000, RZ, 0xc0, !PT ;  /* 0x7ff0000002027812 */ /* 0x000fe400078ec0ff */
[----:B------:R-:W-:Y:S02]  /*3410*/  SHF.L.U32 R0, R0, 0x5, RZ ;  /* 0x0000000500007819 */ /* 0x000fe400000006ff */
[----:B------:R-:W-:Y:S02]  /*3420*/  LOP3.LUT R2, R2, 0x7e000, R3, 0xf8, !PT ;  /* 0x0007e00002027812 */ /* 0x000fe400078ef803 */
[----:B------:R-:W-:Y:S02]  /*3430*/  LOP3.LUT R0, R0, 0x60, RZ, 0xc0, !PT ;  /* 0x0000006000007812 */ /* 0x000fe400078ec0ff */
[----:B------:R-:W-:-:S04]  /*3440*/  LOP3.LUT R7, R2, R7, RZ, 0xfc, !PT ;  /* 0x0000000702077212 */ /* 0x000fc800078efcff */
[----:B------:R-:W-:Y:S02]  /*3450*/  IADD3 R7, PT, PT, R0, R7, RZ ;  /* 0x0000000700077210 */ /* 0x000fe40007ffe0ff */
[----:B------:R-:W-:-:S03]  /*3460*/  IADD3 R0, PT, PT, R1, 0x408, RZ ;  /* 0x0000040801007810 */ /* 0x000fc60007ffe0ff */
[----:B0-----:R-:W-:-:S03]  /*3470*/  IMAD.WIDE.U32 R2, R7, 0x4, R4 ;  /* 0x0000000407027825 */ /* 0x001fc600078e0004 */
[----:B------:R-:W-:-:S04]  /*3480*/  IADD3 R6, P0, PT, R2, 0x200008, RZ ;  /* 0x0020000802067810 */ /* 0x000fc80007f1e0ff */
[----:B------:R-:W-:Y:S01]  /*3490*/  IADD3.X R27, PT, PT, RZ, R3, RZ, P0, !PT ;  /* 0x00000003ff1b7210 */ /* 0x000fe200007fe4ff */
[----:B--2---:R0:W-:Y:S04]  /*34a0*/  STG.E desc[UR8][R2.64], R22 ;  /* 0x0000001602007986 */ /* 0x0041e8000c101908 */
[----:B------:R0:W-:Y:S04]  /*34b0*/  STG.E desc[UR8][R2.64+0x4], R23 ;  /* 0x0000041702007986 */ /* 0x0001e8000c101908 */
[----:B---3--:R0:W-:Y:S04]  /*34c0*/  STG.E desc[UR8][R2.64+0x200], R8 ;  /* 0x0002000802007986 */ /* 0x0081e8000c101908 */
[----:B------:R0:W-:Y:S04]  /*34d0*/  STG.E desc[UR8][R2.64+0x204], R9 ;  /* 0x0002040902007986 */ /* 0x0001e8000c101908 */
[----:B----4-:R0:W-:Y:S04]  /*34e0*/  STG.E desc[UR8][R2.64+0x400], R10 ;  /* 0x0004000a02007986 */ /* 0x0101e8000c101908 */
[----:B------:R0:W-:Y:S04]  /*34f0*/  STG.E desc[UR8][R2.64+0x404], R11 ;  /* 0x0004040b02007986 */ /* 0x0001e8000c101908 */
[----:B-----5:R0:W-:Y:S04]  /*3500*/  STG.E desc[UR8][R2.64+0x600], R12 ;  /* 0x0006000c02007986 */ /* 0x0201e8000c101908 */
[----:B------:R0:W-:Y:S04]  /*3510*/  STG.E desc[UR8][R2.64+0x604], R13 ;  /* 0x0006040d02007986 */ /* 0x0001e8000c101908 */
[----:B------:R0:W-:Y:S04]  /*3520*/  STG.E desc[UR8][R2.64+0x200000], R14 ;  /* 0x2000000e02007986 */ /* 0x0001e8000c101908 */
[----:B------:R0:W-:Y:S04]  /*3530*/  STG.E desc[UR8][R2.64+0x200004], R15 ;  /* 0x2000040f02007986 */ /* 0x0001e8000c101908 */
[----:B------:R0:W-:Y:S04]  /*3540*/  STG.E desc[UR8][R2.64+0x200200], R16 ;  /* 0x2002001002007986 */ /* 0x0001e8000c101908 */
[----:B------:R0:W-:Y:S04]  /*3550*/  STG.E desc[UR8][R2.64+0x200204], R17 ;  /* 0x2002041102007986 */ /* 0x0001e8000c101908 */
[----:B------:R0:W-:Y:S04]  /*3560*/  STG.E desc[UR8][R2.64+0x200400], R18 ;  /* 0x2004001202007986 */ /* 0x0001e8000c101908 */
[----:B------:R0:W-:Y:S04]  /*3570*/  STG.E desc[UR8][R2.64+0x200404], R19 ;  /* 0x2004041302007986 */ /* 0x0001e8000c101908 */
[----:B------:R0:W-:Y:S04]  /*3580*/  STG.E desc[UR8][R2.64+0x200600], R20 ;  /* 0x2006001402007986 */ /* 0x0001e8000c101908 */
[----:B------:R0:W-:Y:S02]  /*3590*/  STG.E desc[UR8][R2.64+0x200604], R21 ;  /* 0x2006041502007986 */ /* 0x0001e4000c101908 */
.L_x_4:
[----:B01----:R-:W2:Y:S04]  /*35a0*/  LDL.64 R18, [R0+-0x400] ;  /* 0xfffc000000127983 */ /* 0x003ea80000100a00 */
[----:B------:R-:W3:Y:S04]  /*35b0*/  LDL.64 R20, [R0+-0x300] ;  /* 0xfffd000000147983 */ /* 0x000ee80000100a00 */
[----:B------:R-:W4:Y:S04]  /*35c0*/  LDL.64 R22, [R0+-0x200] ;  /* 0xfffe000000167983 */ /* 0x000f280000100a00 */
[----:B------:R-:W5:Y:S04]  /*35d0*/  LDL.64 R24, [R0+-0x100] ;  /* 0xffff000000187983 */ /* 0x000f680000100a00 */
[----:B------:R-:W5:Y:S04]  /*35e0*/  LDL.64 R28, [R0] ;  /* 0x00000000001c7983 */ /* 0x000f680000100a00 */
[----:B------:R-:W5:Y:S04]  /*35f0*/  LDL.64 R32, [R0+0x100] ;  /* 0x0001000000207983 */ /* 0x000f680000100a00 */
[----:B------:R-:W5:Y:S04]  /*3600*/  LDL.64 R36, [R0+0x200] ;  /* 0x0002000000247983 */ /* 0x000f680000100a00 */
[----:B------:R-:W5:Y:S04]  /*3610*/  LDL.64 R40, [R0+0x300] ;  /* 0x0003000000287983 */ /* 0x000f680000100a00 */
[----:B------:R-:W5:Y:S04]  /*3620*/  LDL.64 R8, [R0+-0x3f8] ;  /* 0xfffc080000087983 */ /* 0x000f680000100a00 */
[----:B------:R-:W5:Y:S04]  /*3630*/  LDL.64 R46, [R0+-0x2f8] ;  /* 0xfffd0800002e7983 */ /* 0x000f680000100a00 */
[----:B------:R-:W5:Y:S04]  /*3640*/  LDL.64 R50, [R0+-0x1f8] ;  /* 0xfffe080000327983 */ /* 0x000f680000100a00 */
[----:B------:R-:W5:Y:S04]  /*3650*/  LDL.64 R54, [R0+-0xf8] ;  /* 0xffff080000367983 */ /* 0x000f680000100a00 */
[----:B------:R-:W5:Y:S01]  /*3660*/  LDL.64 R58, [R0+0x8] ;  /* 0x00000800003a7983 */ /* 0x000f620000100a00 */
[----:B------:R-:W-:-:S02]  /*3670*/  MOV R12, R6 ;  /* 0x00000006000c7202 */ /* 0x000fc40000000f00 */
[----:B------:R-:W-:Y:S01]  /*3680*/  MOV R13, R27 ;  /* 0x0000001b000d7202 */ /* 0x000fe20000000f00 */
[----:B------:R-:W5:Y:S04]  /*3690*/  LDL.64 R44, [R0+0x108] ;  /* 0x00010800002c7983 */ /* 0x000f680000100a00 */
[----:B------:R-:W5:Y:S04]  /*36a0*/  LDL.64 R10, [R0+0x208] ;  /* 0x00020800000a7983 */ /* 0x000f680000100a00 */
[----:B------:R-:W5:Y:S04]  /*36b0*/  LDL.64 R14, [R0+0x308] ;  /* 0x00030800000e7983 */ /* 0x000f680000100a00 */
[----:B------:R-:W5:Y:S04]  /*36c0*/  LDL.64 R16, [R0+-0x3f0] ;  /* 0xfffc100000107983 */ /* 0x000f680000100a00 */
[----:B------:R-:W5:Y:S04]  /*36d0*/  LDL.64 R26, [R0+0x110] ;  /* 0x00011000001a7983 */ /* 0x000f680000100a00 */
[----:B------:R-:W5:Y:S04]  /*36e0*/  LDL.64 R30, [R0+0x310] ;  /* 0x00031000001e7983 */ /* 0x000f680000100a00 */
[----:B------:R-:W5:Y:S04]  /*36f0*/  LDL.64 R34, [R0+-0x2e8] ;  /* 0xfffd180000227983 */ /* 0x000f680000100a00 */
[----:B------:R-:W5:Y:S04]  /*3700*/  LDL.64 R38, [R0+-0xe8] ;  /* 0xffff180000267983 */ /* 0x000f680000100a00 */
[----:B------:R-:W5:Y:S04]  /*3710*/  LDL.64 R42, [R0+0x118] ;  /* 0x00011800002a7983 */ /* 0x000f680000100a00 */
[----:B------:R-:W5:Y:S04]  /*3720*/  LDL.64 R48, [R0+0x318] ;  /* 0x0003180000307983 */ /* 0x000f680000100a00 */
[----:B------:R-:W5:Y:S04]  /*3730*/  LDL.64 R52, [R0+-0x2e0] ;  /* 0xfffd200000347983 */ /* 0x000f680000100a00 */
[----:B------:R-:W5:Y:S04]  /*3740*/  LDL.64 R56, [R0+-0xe0] ;  /* 0xffff200000387983 */ /* 0x000f680000100a00 */
[----:B------:R-:W5:Y:S04]  /*3750*/  LDL.64 R60, [R0+0x120] ;  /* 0x00012000003c7983 */ /* 0x000f680000100a00 */
[----:B------:R-:W5:Y:S04]  /*3760*/  LDL.64 R62, [R0+0x220] ;  /* 0x00022000003e7983 */ /* 0x000f680000100a00 */
[----:B--2---:R-:W-:Y:S04]  /*3770*/  STG.E desc[UR8][R12.64+-0x200000], R18 ;  /* 0xe00000120c007986 */ /* 0x004fe8000c101908 */
[----:B------:R0:W-:Y:S04]  /*3780*/  STG.E desc[UR8][R12.64+-0x1ffffc], R19 ;  /* 0xe00004130c007986 */ /* 0x0001e8000c101908 */
[----:B---3--:R-:W-:Y:S04]  /*3790*/  STG.E desc[UR8][R12.64+-0x1ffe00], R20 ;  /* 0xe00200140c007986 */ /* 0x008fe8000c101908 */
[----:B------:R1:W-:Y:S04]  /*37a0*/  STG.E desc[UR8][R12.64+-0x1ffdfc], R21 ;  /* 0xe00204150c007986 */ /* 0x0003e8000c101908 */
[----:B----4-:R-:W-:Y:S04]  /*37b0*/  STG.E desc[UR8][R12.64+-0x1ffc00], R22 ;  /* 0xe00400160c007986 */ /* 0x010fe8000c101908 */
[----:B------:R2:W-:Y:S04]  /*37c0*/  STG.E desc[UR8][R12.64+-0x1ffbfc], R23 ;  /* 0xe00404170c007986 */ /* 0x0005e8000c101908 */
[----:B-----5:R-:W-:Y:S04]  /*37d0*/  STG.E desc[UR8][R12.64+-0x1ffa00], R24 ;  /* 0xe00600180c007986 */ /* 0x020fe8000c101908 */
[----:B------:R3:W-:Y:S04]  /*37e0*/  STG.E desc[UR8][R12.64+-0x1ff9fc], R25 ;  /* 0xe00604190c007986 */ /* 0x0007e8000c101908 */
[----:B------:R-:W-:Y:S04]  /*37f0*/  STG.E desc[UR8][R12.64], R28 ;  /* 0x0000001c0c007986 */ /* 0x000fe8000c101908 */
        /* <DEDUP_REMOVED lines=17> */
[----:B0-----:R-:W5:Y:S04]  /*3910*/  LDL.64 R18, [R0+-0x2f0] ;  /* 0xfffd100000127983 */ /* 0x001f680000100a00 */
[----:B-1----:R-:W5:Y:S04]  /*3920*/  LDL.64 R20, [R0+-0x1f0] ;  /* 0xfffe100000147983 */ /* 0x002f680000100a00 */
[----:B--2---:R-:W2:Y:S04]  /*3930*/  LDL.64 R22, [R0+-0xf0] ;  /* 0xffff100000167983 */ /* 0x004ea80000100a00 */
[----:B---3--:R-:W3:Y:S04]  /*3940*/  LDL.64 R24, [R0+0x10] ;  /* 0x0000100000187983 */ /* 0x008ee80000100a00 */
[----:B----4-:R-:W4:Y:S04]  /*3950*/  LDL.64 R28, [R0+0x210] ;  /* 0x00021000001c7983 */ /* 0x010f280000100a00 */
[----:B-----5:R-:W5:Y:S04]  /*3960*/  LDL.64 R32, [R0+-0x3e8] ;  /* 0xfffc180000207983 */ /* 0x020f680000100a00 */
[----:B------:R-:W5:Y:S04]  /*3970*/  LDL.64 R36, [R0+-0x1e8] ;  /* 0xfffe180000247983 */ /* 0x000f680000100a00 */
[----:B------:R-:W5:Y:S04]  /*3980*/  LDL.64 R40, [R0+0x18] ;  /* 0x0000180000287983 */ /* 0x000f680000100a00 */
[----:B------:R-:W5:Y:S04]  /*3990*/  LDL.64 R8, [R0+0x218] ;  /* 0x0002180000087983 */ /* 0x000f680000100a00 */
[----:B------:R-:W5:Y:S04]  /*39a0*/  LDL.64 R46, [R0+-0x3e0] ;  /* 0xfffc2000002e7983 */ /* 0x000f680000100a00 */
[----:B------:R-:W5:Y:S04]  /*39b0*/  LDL.64 R50, [R0+-0x1e0] ;  /* 0xfffe200000327983 */ /* 0x000f680000100a00 */
[----:B------:R-:W5:Y:S04]  /*39c0*/  LDL.64 R54, [R0+0x20] ;  /* 0x0000200000367983 */ /* 0x000f680000100a00 */
[----:B------:R0:W5:Y:S04]  /*39d0*/  LDL.64 R58, [R0+0x320] ;  /* 0x00032000003a7983 */ /* 0x0001680000100a00 */
[----:B------:R-:W-:Y:S04]  /*39e0*/  STG.E desc[UR8][R12.64+0x208], R44 ;  /* 0x0002082c0c007986 */ /* 0x000fe8000c101908 */
        /* <DEDUP_REMOVED lines=25> */
[----:B------:R-:W-:Y:S01]  /*3b80*/  STG.E desc[UR8][R12.64+0x424], R63 ;  /* 0x0004243f0c007986 */ /* 0x000fe2000c101908 */
[----:B------:R-:W-:-:S04]  /*3b90*/  UIADD3 UR4, UPT, UPT, UR4, 0xa, URZ ;  /* 0x0000000a04047890 */ /* 0x000fc8000fffe0ff */
[----:B------:R-:W-:Y:S01]  /*3ba0*/  UISETP.NE.AND UP0, UPT, UR4, 0x20, UPT ;  /* 0x000000200400788c */ /* 0x000fe2000bf05270 */
[----:B------:R-:W-:Y:S01]  /*3bb0*/  IADD3 R6, P0, PT, R12, 0x28, RZ ;  /* 0x000000280c067810 */ /* 0x000fe20007f1e0ff */
[----:B------:R1:W-:Y:S01]  /*3bc0*/  STG.E desc[UR8][R12.64+0x214], R27 ;  /* 0x0002141b0c007986 */ /* 0x0003e2000c101908 */
[----:B0-----:R-:W-:Y:S02]  /*3bd0*/  IADD3 R0, PT, PT, R0, 0x28, RZ ;  /* 0x0000002800007810 */ /* 0x001fe40007ffe0ff */
[----:B-1----:R-:W-:Y:S01]  /*3be0*/  IADD3.X R27, PT, PT, RZ, R13, RZ, P0, !PT ;  /* 0x0000000dff1b7210 */ /* 0x002fe200007fe4ff */
[----:B------:R1:W-:Y:S04]  /*3bf0*/  STG.E desc[UR8][R12.64+-0x1ffdf0], R18 ;  /* 0xe00210120c007986 */ /* 0x0003e8000c101908 */
[----:B------:R1:W-:Y:S04]  /*3c00*/  STG.E desc[UR8][R12.64+-0x1ffdec], R19 ;  /* 0xe00214130c007986 */ /* 0x0003e8000c101908 */
[----:B------:R1:W-:Y:S04]  /*3c10*/  STG.E desc[UR8][R12.64+-0x1ffbf0], R20 ;  /* 0xe00410140c007986 */ /* 0x0003e8000c101908 */
[----:B------:R1:W-:Y:S04]  /*3c20*/  STG.E desc[UR8][R12.64+-0x1ffbec], R21 ;  /* 0xe00414150c007986 */ /* 0x0003e8000c101908 */
        /* <DEDUP_REMOVED lines=21> */
[----:B------:R1:W-:Y:S01]  /*3d80*/  STG.E desc[UR8][R12.64+0x624], R59 ;  /* 0x0006243b0c007986 */ /* 0x0003e2000c101908 */
[----:B------:R-:W-:Y:S05]  /*3d90*/  BRA.U UP0, `(.L_x_4) ;  /* 0xfffffff900007547 */ /* 0x000fea000b83ffff */
[----:B-1----:R-:W2:Y:S04]  /*3da0*/  LDL.64 R22, [R1+0x80] ;  /* 0x0000800001167983 */ /* 0x002ea80000100a00 */
[----:B------:R-:W3:Y:S04]  /*3db0*/  LDL.64 R8, [R1+0x180] ;  /* 0x0001800001087983 */ /* 0x000ee80000100a00 */
[----:B------:R-:W4:Y:S04]  /*3dc0*/  LDL.64 R10, [R1+0x280] ;  /* 0x00028000010a7983 */ /* 0x000f280000100a00 */
[----:B------:R-:W5:Y:S04]  /*3dd0*/  LDL.64 R12, [R1+0x380] ;  /* 0x00038000010c7983 */ /* 0x000f680000100a00 */
[----:B------:R-:W5:Y:S04]  /*3de0*/  LDL.64 R14, [R1+0x480] ;  /* 0x00048000010e7983 */ /* 0x000f680000100a00 */
[----:B------:R-:W5:Y:S04]  /*3df0*/  LDL.64 R16, [R1+0x580] ;  /* 0x0005800001107983 */ /* 0x000f680000100a00 */
[----:B------:R-:W5:Y:S04]  /*3e00*/  LDL.64 R18, [R1+0x680] ;  /* 0x0006800001127983 */ /* 0x000f680000100a00 */
[----:B------:R-:W5:Y:S01]  /*3e10*/  LDL.64 R20, [R1+0x780] ;  /* 0x0007800001147983 */ /* 0x000f620000100a00 */
[----:B------:R-:W-:Y:S01]  /*3e20*/  IADD3 R7, PT, PT, R7, 0x1000, RZ ;  /* 0x0000100007077810 */ /* 0x000fe20007ffe0ff */
[----:B------:R-:W-:Y:S01]  /*3e30*/  UMOV UR4, 0x2 ;  /* 0x0000000200047882 */ /* 0x000fe20000000000 */
[----:B------:R-:W-:-:S03]  /*3e40*/  IADD3 R0, PT, PT, R1, 0x488, RZ ;  /* 0x0000048801007810 */ /* 0x000fc60007ffe0ff */
[----:B------:R-:W-:Y:S01]  /*3e50*/  IMAD.WIDE.U32 R4, R7, 0x4, R4 ;  /* 0x0000000407047825 */ /* 0x000fe200078e0004 */
[----:B--2---:R0:W-:Y:S04]  /*3e60*/  STG.E desc[UR8][R2.64+0x4000], R22 ;  /* 0x0040001602007986 */ /* 0x0041e8000c101908 */
[----:B------:R-:W-:Y:S04]  /*3e70*/  STG.E desc[UR8][R2.64+0x4004], R23 ;  /* 0x0040041702007986 */ /* 0x000fe8000c101908 */
[----:B---3--:R-:W-:Y:S04]  /*3e80*/  STG.E desc[UR8][R2.64+0x4200], R8 ;  /* 0x0042000802007986 */ /* 0x008fe8000c101908 */
[----:B----4-:R-:W-:Y:S01]  /*3e90*/  STG.E desc[UR8][R2.64+0x4400], R10 ;  /* 0x0044000a02007986 */ /* 0x010fe2000c101908 */
[----:B0-----:R-:W-:-:S03]  /*3ea0*/  IADD3 R22, P0, PT, R2, 0x204008, RZ ;  /* 0x0020400802167810 */ /* 0x001fc60007f1e0ff */
[----:B-----5:R-:W-:Y:S01]  /*3eb0*/  STG.E desc[UR8][R2.64+0x4600], R12 ;  /* 0x0046000c02007986 */ /* 0x020fe2000c101908 */
[----:B------:R-:W-:-:S03]  /*3ec0*/  IADD3.X R63, PT, PT, RZ, R3, RZ, P0, !PT ;  /* 0x00000003ff3f7210 */ /* 0x000fc600007fe4ff */
[----:B------:R0:W-:Y:S04]  /*3ed0*/  STG.E desc[UR8][R2.64+0x204000], R14 ;  /* 0x2040000e02007986 */ /* 0x0001e8000c101908 */
[----:B------:R1:W-:Y:S04]  /*3ee0*/  STG.E desc[UR8][R2.64+0x204200], R16 ;  /* 0x2042001002007986 */ /* 0x0003e8000c101908 */
[----:B------:R1:W-:Y:S04]  /*3ef0*/  STG.E desc[UR8][R2.64+0x204400], R18 ;  /* 0x2044001202007986 */ /* 0x0003e8000c101908 */
[----:B------:R1:W-:Y:S01]  /*3f00*/  STG.E desc[UR8][R2.64+0x204600], R20 ;  /* 0x2046001402007986 */ /* 0x0003e2000c101908 */
[----:B0-----:R-:W-:-:S03]  /*3f10*/  IADD3 R14, P1, PT, R4, 0x20060c, RZ ;  /* 0x0020060c040e7810 */ /* 0x001fc60007f3e0ff */
[----:B------:R1:W-:Y:S01]  /*3f20*/  STG.E desc[UR8][R4.64+0x204], R9 ;  /* 0x0002040904007986 */ /* 0x0003e2000c101908 */
[----:B------:R-:W-:-:S03]  /*3f30*/  IADD3.X R23, PT, PT, RZ, R5, RZ, P1, !PT ;  /* 0x00000005ff177210 */ /* 0x000fc60000ffe4ff */
[----:B------:R1:W-:Y:S04]  /*3f40*/  STG.E desc[UR8][R4.64+0x404], R11 ;  /* 0x0004040b04007986 */ /* 0x0003e8000c101908 */
[----:B------:R1:W-:Y:S04]  /*3f50*/  STG.E desc[UR8][R4.64+0x604], R13 ;  /* 0x0006040d04007986 */ /* 0x0003e8000c101908 */
[----:B------:R1:W-:Y:S04]  /*3f60*/  STG.E desc[UR8][R4.64+0x200004], R15 ;  /* 0x2000040f04007986 */ /* 0x0003e8000c101908 */
[----:B------:R1:W-:Y:S04]  /*3f70*/  STG.E desc[UR8][R4.64+0x200204], R17 ;  /* 0x2002041104007986 */ /* 0x0003e8000c101908 */
[----:B------:R1:W-:Y:S04]  /*3f80*/  STG.E desc[UR8][R4.64+0x200404], R19 ;  /* 0x2004041304007986 */ /* 0x0003e8000c101908 */
[----:B------:R1:W-:Y:S02]  /*3f90*/  STG.E desc[UR8][R4.64+0x200604], R21 ;  /* 0x2006041504007986 */ /* 0x0003e4000c101908 */
.L_x_5:
[----:B-12---:R-:W2:Y:S04]  /*3fa0*/  LDL.64 R12, [R0+-0x400] ;  /* 0xfffc0000000c7983 */ /* 0x006ea80000100a00 */
[----:B------:R-:W3:Y:S04]  /*3fb0*/  LDL.64 R30, [R0+-0x300] ;  /* 0xfffd0000001e7983 */ /* 0x000ee80000100a00 */
[----:B------:R-:W4:Y:S04]  /*3fc0*/  LDL.64 R32, [R0+-0x200] ;  /* 0xfffe000000207983 */ /* 0x000f280000100a00 */
[----:B------:R-:W5:Y:S04]  /*3fd0*/  LDL.64 R36, [R0+-0x100] ;  /* 0xffff000000247983 */ /* 0x000f680000100a00 */
[----:B------:R-:W5:Y:S04]  /*3fe0*/  LDL.64 R38, [R0] ;  /* 0x0000000000267983 */ /* 0x000f680000100a00 */
[----:B------:R-:W5:Y:S04]  /*3ff0*/  LDL.64 R40, [R0+0x100] ;  /* 0x0001000000287983 */ /* 0x000f680000100a00 */
[----:B------:R-:W5:Y:S04]  /*4000*/  LDL.64 R42, [R0+0x200] ;  /* 0x00020000002a7983 */ /* 0x000f680000100a00 */
[----:B------:R-:W5:Y:S04]  /*4010*/  LDL.64 R44, [R0+0x300] ;  /* 0x00030000002c7983 */ /* 0x000f680000100a00 */
[----:B------:R-:W5:Y:S01]  /*4020*/  LDL.64 R46, [R0+-0x3f8] ;  /* 0xfffc0800002e7983 */ /* 0x000f620000100a00 */
[----:B------:R-:W-:-:S03]  /*4030*/  MOV R62, R22 ;  /* 0x00000016003e7202 */ /* 0x000fc60000000f00 */
[----:B------:R-:W5:Y:S04]  /*4040*/  LDL.64 R66, [R0+-0x2f8] ;  /* 0xfffd080000427983 */ /* 0x000f680000100a00 */
[----:B------:R-:W5:Y:S04]  /*4050*/  LDL.64 R64, [R0+-0x1f8] ;  /* 0xfffe080000407983 */ /* 0x000f680000100a00 */
[----:B------:R-:W5:Y:S04]  /*4060*/  LDL.64 R2, [R0+-0xf8] ;  /* 0xffff080000027983 */ /* 0x000f680000100a00 */
[----:B------:R-:W5:Y:S04]  /*4070*/  LDL.64 R4, [R0+0x8] ;  /* 0x0000080000047983 */ /* 0x000f680000100a00 */
[----:B------:R-:W5:Y:S04]  /*4080*/  LDL.64 R6, [R0+0x108] ;  /* 0x0001080000067983 */ /* 0x000f680000100a00 */
[----:B------:R-:W5:Y:S04]  /*4090*/  LDL.64 R8, [R0+0x208] ;  /* 0x0002080000087983 */ /* 0x000f680000100a00 */
[----:B------:R-:W5:Y:S04]  /*40a0*/  LDL.64 R10, [R0+0x308] ;  /* 0x00030800000a7983 */ /* 0x000f680000100a00 */
[----:B------:R-:W5:Y:S04]  /*40b0*/  LDL.64 R16, [R0+-0x2f0] ;  /* 0xfffd100000107983 */ /* 0x000f680000100a00 */
[----:B------:R-:W5:Y:S04]  /*40c0*/  LDL.64 R18, [R0+-0x1f0] ;  /* 0xfffe100000127983 */ /* 0x000f680000100a00 */
[----:B------:R-:W5:Y:S04]  /*40d0*/  LDL.64 R20, [R0+-0xf0] ;  /* 0xffff100000147983 */ /* 0x000f680000100a00 */
[----:B------:R-:W5:Y:S04]  /*40e0*/  LDL.64 R24, [R0+0x110] ;  /* 0x0001100000187983 */ /* 0x000f680000100a00 */
[----:B------:R-:W5:Y:S04]  /*40f0*/  LDL.64 R26, [R0+0x210] ;  /* 0x00021000001a7983 */ /* 0x000f680000100a00 */
[----:B------:R-:W5:Y:S04]  /*4100*/  LDL.64 R28, [R0+0x310] ;  /* 0x00031000001c7983 */ /* 0x000f680000100a00 */
[----:B------:R-:W5:Y:S04]  /*4110*/  LDL.64 R34, [R0+-0x1e8] ;  /* 0xfffe180000227983 */ /* 0x000f680000100a00 */
[----:B------:R-:W5:Y:S04]  /*4120*/  LDL.64 R48, [R0+-0x2e0] ;  /* 0xfffd200000307983 */ /* 0x000f680000100a00 */
[----:B------:R-:W5:Y:S04]  /*4130*/  LDL.64 R50, [R0+-0x1e0] ;  /* 0xfffe200000327983 */ /* 0x000f680000100a00 */
[----:B------:R-:W5:Y:S04]  /*4140*/  LDL.64 R52, [R0+-0xe0] ;  /* 0xffff200000347983 */ /* 0x000f680000100a00 */
[----:B------:R-:W5:Y:S04]  /*4150*/  LDL.64 R54, [R0+0x20] ;  /* 0x0000200000367983 */ /* 0x000f680000100a00 */
[----:B------:R-:W5:Y:S04]  /*4160*/  LDL.64 R56, [R0+0x120] ;  /* 0x0001200000387983 */ /* 0x000f680000100a00 */
[----:B------:R-:W5:Y:S04]  /*4170*/  LDL.64 R58, [R0+0x220] ;  /* 0x00022000003a7983 */ /* 0x000f680000100a00 */
[----:B------:R-:W5:Y:S04]  /*4180*/  LDL.64 R60, [R0+0x320] ;  /* 0x00032000003c7983 */ /* 0x000f680000100a00 */
[----:B--2---:R0:W-:Y:S04]  /*4190*/  STG.E desc[UR8][R62.64+-0x200000], R12 ;  /* 0xe000000c3e007986 */ /* 0x0041e8000c101908 */
[----:B------:R1:W-:Y:S04]  /*41a0*/  STG.E desc[UR8][R62.64+-0x1ffffc], R13 ;  /* 0xe000040d3e007986 */ /* 0x0003e8000c101908 */
[----:B---3--:R-:W-:Y:S01]  /*41b0*/  STG.E desc[UR8][R62.64+-0x1ffe00], R30 ;  /* 0xe002001e3e007986 */ /* 0x008fe2000c101908 */
[----:B0-----:R-:W-:-:S03]  /*41c0*/  MOV R12, R14 ;  /* 0x0000000e000c7202 */ /* 0x001fc60000000f00 */
[----:B----4-:R-:W-:Y:S01]  /*41d0*/  STG.E desc[UR8][R62.64+-0x1ffc00], R32 ;  /* 0xe00400203e007986 */ /* 0x010fe2000c101908 */
[----:B-1----:R-:W-:-:S03]  /*41e0*/  MOV R13, R23 ;  /* 0x00000017000d7202 */ /* 0x002fc60000000f00 */
[----:B-----5:R-:W-:Y:S04]  /*41f0*/  STG.E desc[UR8][R62.64+-0x1ffa00], R36 ;  /* 0xe00600243e007986 */ /* 0x020fe8000c101908 */
[----:B------:R-:W-:Y:S04]  /*4200*/  STG.E desc[UR8][R62.64], R38 ;  /* 0x000000263e007986 */ /* 0x000fe8000c101908 */
[----:B------:R-:W-:Y:S04]  /*4210*/  STG.E desc[UR8][R62.64+0x200], R40 ;  /* 0x000200283e007986 */ /* 0x000fe8000c101908 */
[----:B------:R-:W-:Y:S04]  /*4220*/  STG.E desc[UR8][R62.64+0x400], R42 ;  /* 0x0004002a3e007986 */ /* 0x000fe8000c101908 */
[----:B------:R-:W-:Y:S04]  /*4230*/  STG.E desc[UR8][R62.64+0x600], R44 ;  /* 0x0006002c3e007986 */ /* 0x000fe8000c101908 */
[----:B------:R-:W2:Y:S04]  /*4240*/  LDL.64 R14, [R0+-0x3f0] ;  /* 0xfffc1000000e7983 */ /* 0x000ea80000100a00 */
[----:B------:R-:W3:Y:S04]  /*4250*/  LDL.64 R22, [R0+0x10] ;  /* 0x0000100000167983 */ /* 0x000ee80000100a00 */
[----:B------:R0:W-:Y:S04]  /*4260*/  STG.E desc[UR8][R12.64+-0x200400], R31 ;  /* 0xdffc001f0c007986 */ /* 0x0001e8000c101908 */
[----:B------:R1:W-:Y:S04]  /*4270*/  STG.E desc[UR8][R12.64+-0x200200], R33 ;  /* 0xdffe00210c007986 */ /* 0x0003e8000c101908 */
[----:B------:R4:W-:Y:S04]  /*4280*/  STG.E desc[UR8][R12.64+-0x200000], R37 ;  /* 0xe00000250c007986 */ /* 0x0009e8000c101908 */
[----:B------:R5:W-:Y:S04]  /*4290*/  STG.E desc[UR8][R12.64+-0x600], R39 ;  /* 0xfffa00270c007986 */ /* 0x000be8000c101908 */
[----:B------:R5:W-:Y:S04]  /*42a0*/  STG.E desc[UR8][R12.64+-0x400], R41 ;  /* 0xfffc00290c007986 */ /* 0x000be8000c101908 */
[----:B------:R5:W-:Y:S04]  /*42b0*/  STG.E desc[UR8][R12.64+-0x200], R43 ;  /* 0xfffe002b0c007986 */ /* 0x000be8000c101908 */
[----:B------:R5:W-:Y:S04]  /*42c0*/  STG.E desc[UR8][R12.64], R45 ;  /* 0x0000002d0c007986 */ /* 0x000be8000c101908 */
[----:B0-----:R-:W3:Y:S04]  /*42d0*/  LDL.64 R30, [R0+-0x3e8] ;  /* 0xfffc1800001e7983 */ /* 0x001ee80000100a00 */
[----:B-1----:R-:W3:Y:S04]  /*42e0*/  LDL.64 R32, [R0+-0x2e8] ;  /* 0xfffd180000207983 */ /* 0x002ee80000100a00 */
[----:B----4-:R-:W4:Y:S04]  /*42f0*/  LDL.64 R36, [R0+-0xe8] ;  /* 0xffff180000247983 */ /* 0x010f280000100a00 */
[----:B-----5:R-:W5:Y:S04]  /*4300*/  LDL.64 R38, [R0+0x18] ;  /* 0x0000180000267983 */ /* 0x020f680000100a00 */
[----:B------:R-:W5:Y:S04]  /*4310*/  LDL.64 R40, [R0+0x118] ;  /* 0x0001180000287983 */ /* 0x000f680000100a00 */
[----:B------:R-:W5:Y:S04]  /*4320*/  LDL.64 R42, [R0+0x218] ;  /* 0x00021800002a7983 */ /* 0x000f680000100a00 */
[----:B------:R-:W5:Y:S04]  /*4330*/  LDL.64 R44, [R0+0x318] ;  /* 0x00031800002c7983 */ /* 0x000f680000100a00 */
[----:B------:R-:W-:Y:S04]  /*4340*/  STG.E desc[UR8][R62.64+-0x1ffff8], R46 ;  /* 0xe000082e3e007986 */ /* 0x000fe8000c101908 */
[----:B------:R0:W-:Y:S04]  /*4350*/  STG.E desc[UR8][R62.64+-0x1ffff4], R47 ;  /* 0xe0000c2f3e007986 */ /* 0x0001e8000c101908 */
[----:B0-----:R0:W5:Y:S04]  /*4360*/  LDL.64 R46, [R0+-0x3e0] ;  /* 0xfffc2000002e7983 */ /* 0x0011680000100a00 */
        /* <DEDUP_REMOVED lines=22> */
[----:B0-----:R-:W-:Y:S01]  /*44d0*/  IADD3 R0, PT, PT, R0, 0x28, RZ ;  /* 0x0000002800007810 */ /* 0x001fe20007ffe0ff */
[----:B--2---:R-:W-:Y:S04]  /*44e0*/  STG.E desc[UR8][R62.64+-0x1ffff0], R14 ;  /* 0xe000100e3e007986 */ /* 0x004fe8000c101908 */
[----:B------:R-:W-:Y:S04]  /*44f0*/  STG.E desc[UR8][R62.64+-0x1fffec], R15 ;  /* 0xe000140f3e007986 */ /* 0x000fe8000c101908 */
[----:B---3--:R0:W-:Y:S04]  /*4500*/  STG.E desc[UR8][R62.64+0x10], R22 ;  /* 0x000010163e007986 */ /* 0x0081e8000c101908 */
        /* <DEDUP_REMOVED lines=11> */
[----:B----4-:R-:W-:Y:S04]  /*45c0*/  STG.E desc[UR8][R62.64+-0x1ff9e8], R36 ;  /* 0xe00618243e007986 */ /* 0x010fe8000c101908 */
[----:B-----5:R-:W-:Y:S04]  /*45d0*/  STG.E desc[UR8][R62.64+0x18], R38 ;  /* 0x000018263e007986 */ /* 0x020fe8000c101908 */
        /* <DEDUP_REMOVED lines=26> */
[----:B0-----:R-:W-:-:S02]  /*4780*/  IADD3 R22, P0, PT, R62, 0x28, RZ ;  /* 0x000000283e167810 */ /* 0x001fc40007f1e0ff */
[----:B------:R-:W-:Y:S02]  /*4790*/  IADD3 R14, P1, PT, R12, 0x28, RZ ;  /* 0x000000280c0e7810 */ /* 0x000fe40007f3e0ff */
[----:B-1----:R-:W-:Y:S02]  /*47a0*/  IADD3.X R63, PT, PT, RZ, R63, RZ, P0, !PT ;  /* 0x0000003fff3f7210 */ /* 0x002fe400007fe4ff */
[----:B------:R-:W-:Y:S01]  /*47b0*/  IADD3.X R23, PT, PT, RZ, R13, RZ, P1, !PT ;  /* 0x0000000dff177210 */ /* 0x000fe20000ffe4ff */
[----:B------:R-:W-:Y:S08]  /*47c0*/  BRA.U UP0, `(.L_x_5) ;  /* 0xfffffff500f47547 */ /* 0x000ff0000b83ffff */
[----:B------:R-:W-:Y:S05]  /*47d0*/  EXIT ;  /* 0x000000000000794d */ /* 0x000fea0003800000 */
.L_x_6:
[----:B------:R-:W-:-:S00]  /*47e0*/  BRA `(.L_x_6) ;  /* 0xfffffffc00fc7947 */ /* 0x000fc0000383ffff */
[----:B------:R-:W-:-:S00]  /*47f0*/  NOP ;  /* 0x0000000000007918 */ /* 0x000fc00000000000 */
        /* <DEDUP_REMOVED lines=8> */
.L_x_7:


//--------------------- .nv.shared.mymatmul_kernel0 --------------------------
	.section	.nv.shared.mymatmul_kernel0,"aw",@nobits
	.sectionflags	@""
	.align	4
.nv.shared.mymatmul_kernel0:
	.zero		50176


//--------------------- .nv.shared.reserved.0     --------------------------
	.section	.nv.shared.reserved.0,"aw",@nobits
	.weak		__nv_reservedSMEM_offset_0_alias
	.size		__nv_reservedSMEM_offset_0_alias, 0, 64
	.other		__nv_reservedSMEM_offset_0_alias,@"STO_CUDA_RESERVED_SHARED STV_DEFAULT"
__nv_reservedSMEM_offset_0_alias:
	.zero		0
	.zero		64


//--------------------- .nv.constant0.mymatmul_kernel0 --------------------------
	.section	.nv.constant0.mymatmul_kernel0,"a",@progbits
	.sectionflags	@""
	.align	4
.nv.constant0.mymatmul_kernel0:
	.zero		920


//--------------------- SYMBOLS --------------------------

	.type		.nv.reservedSmem.offset0,@object
	.size		.nv.reservedSmem.offset0,0x4
	.type		.nv.reservedSmem.cap,@object
	.size		.nv.reservedSmem.cap,0x4
